//
// Generated by NVIDIA NVVM Compiler
//
// Compiler Build ID: CL-36424714
// Cuda compilation tools, release 13.0, V13.0.88
// Based on NVVM 20.0.0
//

.version 9.0
.target sm_100
.address_size 64

	// .globl	_Z8d2q9_bgkPKfS0_S0_S0_S0_S0_S0_S0_S0_PfS1_S1_S1_S1_S1_S1_S1_S1_PKiS1_Piffiii
// _ZZ8d2q9_bgkPKfS0_S0_S0_S0_S0_S0_S0_S0_PfS1_S1_S1_S1_S1_S1_S1_S1_PKiS1_PiffiiiE10local_sum2 has been demoted
// _ZZ8d2q9_bgkPKfS0_S0_S0_S0_S0_S0_S0_S0_PfS1_S1_S1_S1_S1_S1_S1_S1_PKiS1_PiffiiiE9local_sum has been demoted

.visible .entry _Z8d2q9_bgkPKfS0_S0_S0_S0_S0_S0_S0_S0_PfS1_S1_S1_S1_S1_S1_S1_S1_PKiS1_Piffiii(
	.param .u64 .ptr .align 1 _Z8d2q9_bgkPKfS0_S0_S0_S0_S0_S0_S0_S0_PfS1_S1_S1_S1_S1_S1_S1_S1_PKiS1_Piffiii_param_0,
	.param .u64 .ptr .align 1 _Z8d2q9_bgkPKfS0_S0_S0_S0_S0_S0_S0_S0_PfS1_S1_S1_S1_S1_S1_S1_S1_PKiS1_Piffiii_param_1,
	.param .u64 .ptr .align 1 _Z8d2q9_bgkPKfS0_S0_S0_S0_S0_S0_S0_S0_PfS1_S1_S1_S1_S1_S1_S1_S1_PKiS1_Piffiii_param_2,
	.param .u64 .ptr .align 1 _Z8d2q9_bgkPKfS0_S0_S0_S0_S0_S0_S0_S0_PfS1_S1_S1_S1_S1_S1_S1_S1_PKiS1_Piffiii_param_3,
	.param .u64 .ptr .align 1 _Z8d2q9_bgkPKfS0_S0_S0_S0_S0_S0_S0_S0_PfS1_S1_S1_S1_S1_S1_S1_S1_PKiS1_Piffiii_param_4,
	.param .u64 .ptr .align 1 _Z8d2q9_bgkPKfS0_S0_S0_S0_S0_S0_S0_S0_PfS1_S1_S1_S1_S1_S1_S1_S1_PKiS1_Piffiii_param_5,
	.param .u64 .ptr .align 1 _Z8d2q9_bgkPKfS0_S0_S0_S0_S0_S0_S0_S0_PfS1_S1_S1_S1_S1_S1_S1_S1_PKiS1_Piffiii_param_6,
	.param .u64 .ptr .align 1 _Z8d2q9_bgkPKfS0_S0_S0_S0_S0_S0_S0_S0_PfS1_S1_S1_S1_S1_S1_S1_S1_PKiS1_Piffiii_param_7,
	.param .u64 .ptr .align 1 _Z8d2q9_bgkPKfS0_S0_S0_S0_S0_S0_S0_S0_PfS1_S1_S1_S1_S1_S1_S1_S1_PKiS1_Piffiii_param_8,
	.param .u64 .ptr .align 1 _Z8d2q9_bgkPKfS0_S0_S0_S0_S0_S0_S0_S0_PfS1_S1_S1_S1_S1_S1_S1_S1_PKiS1_Piffiii_param_9,
	.param .u64 .ptr .align 1 _Z8d2q9_bgkPKfS0_S0_S0_S0_S0_S0_S0_S0_PfS1_S1_S1_S1_S1_S1_S1_S1_PKiS1_Piffiii_param_10,
	.param .u64 .ptr .align 1 _Z8d2q9_bgkPKfS0_S0_S0_S0_S0_S0_S0_S0_PfS1_S1_S1_S1_S1_S1_S1_S1_PKiS1_Piffiii_param_11,
	.param .u64 .ptr .align 1 _Z8d2q9_bgkPKfS0_S0_S0_S0_S0_S0_S0_S0_PfS1_S1_S1_S1_S1_S1_S1_S1_PKiS1_Piffiii_param_12,
	.param .u64 .ptr .align 1 _Z8d2q9_bgkPKfS0_S0_S0_S0_S0_S0_S0_S0_PfS1_S1_S1_S1_S1_S1_S1_S1_PKiS1_Piffiii_param_13,
	.param .u64 .ptr .align 1 _Z8d2q9_bgkPKfS0_S0_S0_S0_S0_S0_S0_S0_PfS1_S1_S1_S1_S1_S1_S1_S1_PKiS1_Piffiii_param_14,
	.param .u64 .ptr .align 1 _Z8d2q9_bgkPKfS0_S0_S0_S0_S0_S0_S0_S0_PfS1_S1_S1_S1_S1_S1_S1_S1_PKiS1_Piffiii_param_15,
	.param .u64 .ptr .align 1 _Z8d2q9_bgkPKfS0_S0_S0_S0_S0_S0_S0_S0_PfS1_S1_S1_S1_S1_S1_S1_S1_PKiS1_Piffiii_param_16,
	.param .u64 .ptr .align 1 _Z8d2q9_bgkPKfS0_S0_S0_S0_S0_S0_S0_S0_PfS1_S1_S1_S1_S1_S1_S1_S1_PKiS1_Piffiii_param_17,
	.param .u64 .ptr .align 1 _Z8d2q9_bgkPKfS0_S0_S0_S0_S0_S0_S0_S0_PfS1_S1_S1_S1_S1_S1_S1_S1_PKiS1_Piffiii_param_18,
	.param .u64 .ptr .align 1 _Z8d2q9_bgkPKfS0_S0_S0_S0_S0_S0_S0_S0_PfS1_S1_S1_S1_S1_S1_S1_S1_PKiS1_Piffiii_param_19,
	.param .u64 .ptr .align 1 _Z8d2q9_bgkPKfS0_S0_S0_S0_S0_S0_S0_S0_PfS1_S1_S1_S1_S1_S1_S1_S1_PKiS1_Piffiii_param_20,
	.param .f32 _Z8d2q9_bgkPKfS0_S0_S0_S0_S0_S0_S0_S0_PfS1_S1_S1_S1_S1_S1_S1_S1_PKiS1_Piffiii_param_21,
	.param .f32 _Z8d2q9_bgkPKfS0_S0_S0_S0_S0_S0_S0_S0_PfS1_S1_S1_S1_S1_S1_S1_S1_PKiS1_Piffiii_param_22,
	.param .u32 _Z8d2q9_bgkPKfS0_S0_S0_S0_S0_S0_S0_S0_PfS1_S1_S1_S1_S1_S1_S1_S1_PKiS1_Piffiii_param_23,
	.param .u32 _Z8d2q9_bgkPKfS0_S0_S0_S0_S0_S0_S0_S0_PfS1_S1_S1_S1_S1_S1_S1_S1_PKiS1_Piffiii_param_24,
	.param .u32 _Z8d2q9_bgkPKfS0_S0_S0_S0_S0_S0_S0_S0_PfS1_S1_S1_S1_S1_S1_S1_S1_PKiS1_Piffiii_param_25
)
{
	.reg .pred 	%p<47>;
	.reg .b32 	%r<193>;
	.reg .b32 	%f<281>;
	.reg .b64 	%rd<149>;
	// demoted variable
	.shared .align 4 .b8 _ZZ8d2q9_bgkPKfS0_S0_S0_S0_S0_S0_S0_S0_PfS1_S1_S1_S1_S1_S1_S1_S1_PKiS1_PiffiiiE10local_sum2[512];
	// demoted variable
	.shared .align 4 .b8 _ZZ8d2q9_bgkPKfS0_S0_S0_S0_S0_S0_S0_S0_PfS1_S1_S1_S1_S1_S1_S1_S1_PKiS1_PiffiiiE9local_sum[512];
	ld.param.u64 	%rd24, [_Z8d2q9_bgkPKfS0_S0_S0_S0_S0_S0_S0_S0_PfS1_S1_S1_S1_S1_S1_S1_S1_PKiS1_Piffiii_param_0];
	ld.param.u64 	%rd25, [_Z8d2q9_bgkPKfS0_S0_S0_S0_S0_S0_S0_S0_PfS1_S1_S1_S1_S1_S1_S1_S1_PKiS1_Piffiii_param_1];
	ld.param.u64 	%rd26, [_Z8d2q9_bgkPKfS0_S0_S0_S0_S0_S0_S0_S0_PfS1_S1_S1_S1_S1_S1_S1_S1_PKiS1_Piffiii_param_3];
	ld.param.u64 	%rd12, [_Z8d2q9_bgkPKfS0_S0_S0_S0_S0_S0_S0_S0_PfS1_S1_S1_S1_S1_S1_S1_S1_PKiS1_Piffiii_param_4];
	ld.param.u64 	%rd27, [_Z8d2q9_bgkPKfS0_S0_S0_S0_S0_S0_S0_S0_PfS1_S1_S1_S1_S1_S1_S1_S1_PKiS1_Piffiii_param_5];
	ld.param.u64 	%rd28, [_Z8d2q9_bgkPKfS0_S0_S0_S0_S0_S0_S0_S0_PfS1_S1_S1_S1_S1_S1_S1_S1_PKiS1_Piffiii_param_6];
	ld.param.u64 	%rd29, [_Z8d2q9_bgkPKfS0_S0_S0_S0_S0_S0_S0_S0_PfS1_S1_S1_S1_S1_S1_S1_S1_PKiS1_Piffiii_param_7];
	ld.param.u64 	%rd30, [_Z8d2q9_bgkPKfS0_S0_S0_S0_S0_S0_S0_S0_PfS1_S1_S1_S1_S1_S1_S1_S1_PKiS1_Piffiii_param_8];
	ld.param.u64 	%rd13, [_Z8d2q9_bgkPKfS0_S0_S0_S0_S0_S0_S0_S0_PfS1_S1_S1_S1_S1_S1_S1_S1_PKiS1_Piffiii_param_9];
	ld.param.u64 	%rd14, [_Z8d2q9_bgkPKfS0_S0_S0_S0_S0_S0_S0_S0_PfS1_S1_S1_S1_S1_S1_S1_S1_PKiS1_Piffiii_param_10];
	ld.param.u64 	%rd16, [_Z8d2q9_bgkPKfS0_S0_S0_S0_S0_S0_S0_S0_PfS1_S1_S1_S1_S1_S1_S1_S1_PKiS1_Piffiii_param_12];
	ld.param.u64 	%rd17, [_Z8d2q9_bgkPKfS0_S0_S0_S0_S0_S0_S0_S0_PfS1_S1_S1_S1_S1_S1_S1_S1_PKiS1_Piffiii_param_13];
	ld.param.u64 	%rd18, [_Z8d2q9_bgkPKfS0_S0_S0_S0_S0_S0_S0_S0_PfS1_S1_S1_S1_S1_S1_S1_S1_PKiS1_Piffiii_param_14];
	ld.param.u64 	%rd19, [_Z8d2q9_bgkPKfS0_S0_S0_S0_S0_S0_S0_S0_PfS1_S1_S1_S1_S1_S1_S1_S1_PKiS1_Piffiii_param_15];
	ld.param.u64 	%rd20, [_Z8d2q9_bgkPKfS0_S0_S0_S0_S0_S0_S0_S0_PfS1_S1_S1_S1_S1_S1_S1_S1_PKiS1_Piffiii_param_16];
	ld.param.u64 	%rd21, [_Z8d2q9_bgkPKfS0_S0_S0_S0_S0_S0_S0_S0_PfS1_S1_S1_S1_S1_S1_S1_S1_PKiS1_Piffiii_param_17];
	ld.param.u64 	%rd31, [_Z8d2q9_bgkPKfS0_S0_S0_S0_S0_S0_S0_S0_PfS1_S1_S1_S1_S1_S1_S1_S1_PKiS1_Piffiii_param_18];
	ld.param.u64 	%rd22, [_Z8d2q9_bgkPKfS0_S0_S0_S0_S0_S0_S0_S0_PfS1_S1_S1_S1_S1_S1_S1_S1_PKiS1_Piffiii_param_19];
	ld.param.u64 	%rd23, [_Z8d2q9_bgkPKfS0_S0_S0_S0_S0_S0_S0_S0_PfS1_S1_S1_S1_S1_S1_S1_S1_PKiS1_Piffiii_param_20];
	ld.param.f32 	%f49, [_Z8d2q9_bgkPKfS0_S0_S0_S0_S0_S0_S0_S0_PfS1_S1_S1_S1_S1_S1_S1_S1_PKiS1_Piffiii_param_21];
	ld.param.f32 	%f48, [_Z8d2q9_bgkPKfS0_S0_S0_S0_S0_S0_S0_S0_PfS1_S1_S1_S1_S1_S1_S1_S1_PKiS1_Piffiii_param_22];
	ld.param.u32 	%r62, [_Z8d2q9_bgkPKfS0_S0_S0_S0_S0_S0_S0_S0_PfS1_S1_S1_S1_S1_S1_S1_S1_PKiS1_Piffiii_param_23];
	ld.param.u32 	%r63, [_Z8d2q9_bgkPKfS0_S0_S0_S0_S0_S0_S0_S0_PfS1_S1_S1_S1_S1_S1_S1_S1_PKiS1_Piffiii_param_24];
	ld.param.u32 	%r64, [_Z8d2q9_bgkPKfS0_S0_S0_S0_S0_S0_S0_S0_PfS1_S1_S1_S1_S1_S1_S1_S1_PKiS1_Piffiii_param_25];
	cvta.to.global.u64 	%rd1, %rd30;
	cvta.to.global.u64 	%rd2, %rd27;
	cvta.to.global.u64 	%rd3, %rd25;
	cvta.to.global.u64 	%rd4, %rd29;
	cvta.to.global.u64 	%rd5, %rd28;
	cvta.to.global.u64 	%rd6, %rd26;
	cvta.to.global.u64 	%rd7, %rd31;
	cvta.to.global.u64 	%rd32, %rd24;
	mov.u32 	%r1, %ctaid.x;
	mov.u32 	%r2, %ntid.x;
	mov.u32 	%r3, %tid.x;
	mad.lo.s32 	%r4, %r1, %r2, %r3;
	mov.u32 	%r5, %ctaid.y;
	mov.u32 	%r6, %ntid.y;
	mov.u32 	%r7, %tid.y;
	mad.lo.s32 	%r8, %r5, %r6, %r7;
	mul.f32 	%f1, %f49, 0f3DE38E39;
	mul.f32 	%f2, %f49, 0f3CE38E39;
	add.s32 	%r65, %r8, 1;
	rem.s32 	%r9, %r65, %r63;
	add.s32 	%r66, %r4, 1;
	rem.s32 	%r10, %r66, %r62;
	setp.eq.s32 	%p1, %r8, 0;
	selp.b32 	%r11, %r63, %r8, %p1;
	setp.eq.s32 	%p2, %r4, 0;
	selp.b32 	%r12, %r62, %r4, %p2;
	mul.lo.s32 	%r13, %r62, %r8;
	add.s32 	%r14, %r13, %r4;
	mul.wide.s32 	%rd33, %r14, 4;
	add.s64 	%rd34, %rd32, %rd33;
	ld.global.nc.f32 	%f3, [%rd34];
	add.s32 	%r15, %r63, -2;
	setp.ne.s32 	%p3, %r8, %r15;
	@%p3 bra 	$L__BB0_6;
	cvt.s64.s32 	%rd35, %r13;
	cvt.s64.s32 	%rd36, %r12;
	add.s64 	%rd8, %rd36, %rd35;
	shl.b64 	%rd37, %rd8, 2;
	add.s64 	%rd38, %rd7, %rd37;
	ld.global.nc.u32 	%r67, [%rd38+-4];
	setp.ne.s32 	%p4, %r67, 0;
	@%p4 bra 	$L__BB0_6;
	add.s64 	%rd40, %rd6, %rd37;
	ld.global.nc.f32 	%f50, [%rd40+-4];
	setp.leu.f32 	%p5, %f50, %f1;
	@%p5 bra 	$L__BB0_6;
	add.s64 	%rd42, %rd5, %rd37;
	ld.global.nc.f32 	%f51, [%rd42+-4];
	setp.leu.f32 	%p6, %f51, %f2;
	@%p6 bra 	$L__BB0_6;
	add.s64 	%rd44, %rd4, %rd37;
	ld.global.nc.f32 	%f52, [%rd44+-4];
	setp.leu.f32 	%p7, %f52, %f2;
	@%p7 bra 	$L__BB0_6;
	add.s64 	%rd46, %rd3, %rd37;
	ld.global.nc.f32 	%f53, [%rd46+-4];
	add.f32 	%f261, %f1, %f53;
	bra.uni 	$L__BB0_7;
$L__BB0_6:
	cvt.s64.s32 	%rd47, %r13;
	cvt.s64.s32 	%rd48, %r12;
	add.s64 	%rd49, %rd48, %rd47;
	shl.b64 	%rd50, %rd49, 2;
	add.s64 	%rd51, %rd3, %rd50;
	ld.global.nc.f32 	%f261, [%rd51+-4];
$L__BB0_7:
	ld.param.u64 	%rd147, [_Z8d2q9_bgkPKfS0_S0_S0_S0_S0_S0_S0_S0_PfS1_S1_S1_S1_S1_S1_S1_S1_PKiS1_Piffiii_param_2];
	add.s32 	%r68, %r11, -1;
	mul.lo.s32 	%r16, %r68, %r62;
	add.s32 	%r69, %r16, %r4;
	cvta.to.global.u64 	%rd52, %rd147;
	mul.wide.s32 	%rd53, %r69, 4;
	add.s64 	%rd54, %rd52, %rd53;
	ld.global.nc.f32 	%f7, [%rd54];
	@%p3 bra 	$L__BB0_13;
	add.s32 	%r17, %r10, %r13;
	mul.wide.s32 	%rd55, %r17, 4;
	add.s64 	%rd56, %rd7, %rd55;
	ld.global.nc.u32 	%r70, [%rd56];
	setp.ne.s32 	%p9, %r70, 0;
	@%p9 bra 	$L__BB0_13;
	mul.wide.s32 	%rd57, %r17, 4;
	add.s64 	%rd58, %rd6, %rd57;
	ld.global.nc.f32 	%f8, [%rd58];
	setp.leu.f32 	%p10, %f8, %f1;
	@%p10 bra 	$L__BB0_13;
	mul.wide.s32 	%rd59, %r17, 4;
	add.s64 	%rd60, %rd5, %rd59;
	ld.global.nc.f32 	%f54, [%rd60];
	setp.leu.f32 	%p11, %f54, %f2;
	@%p11 bra 	$L__BB0_13;
	mul.wide.s32 	%rd61, %r17, 4;
	add.s64 	%rd62, %rd4, %rd61;
	ld.global.nc.f32 	%f55, [%rd62];
	setp.leu.f32 	%p12, %f55, %f2;
	@%p12 bra 	$L__BB0_13;
	sub.f32 	%f262, %f8, %f1;
	bra.uni 	$L__BB0_14;
$L__BB0_13:
	add.s32 	%r71, %r10, %r13;
	mul.wide.s32 	%rd63, %r71, 4;
	add.s64 	%rd64, %rd6, %rd63;
	ld.global.nc.f32 	%f262, [%rd64];
$L__BB0_14:
	mul.lo.s32 	%r18, %r9, %r62;
	add.s32 	%r72, %r18, %r4;
	cvta.to.global.u64 	%rd65, %rd12;
	mul.wide.s32 	%rd66, %r72, 4;
	add.s64 	%rd67, %rd65, %rd66;
	ld.global.nc.f32 	%f12, [%rd67];
	add.s32 	%r19, %r63, -1;
	setp.ne.s32 	%p13, %r11, %r19;
	@%p13 bra 	$L__BB0_20;
	cvt.s64.s32 	%rd68, %r16;
	cvt.s64.s32 	%rd69, %r12;
	add.s64 	%rd9, %rd68, %rd69;
	shl.b64 	%rd70, %rd9, 2;
	add.s64 	%rd71, %rd7, %rd70;
	ld.global.nc.u32 	%r73, [%rd71+-4];
	setp.ne.s32 	%p14, %r73, 0;
	@%p14 bra 	$L__BB0_20;
	add.s64 	%rd73, %rd6, %rd70;
	ld.global.nc.f32 	%f56, [%rd73+-4];
	setp.leu.f32 	%p15, %f56, %f1;
	@%p15 bra 	$L__BB0_20;
	add.s64 	%rd75, %rd5, %rd70;
	ld.global.nc.f32 	%f57, [%rd75+-4];
	setp.leu.f32 	%p16, %f57, %f2;
	@%p16 bra 	$L__BB0_20;
	add.s64 	%rd77, %rd4, %rd70;
	ld.global.nc.f32 	%f58, [%rd77+-4];
	setp.leu.f32 	%p17, %f58, %f2;
	@%p17 bra 	$L__BB0_20;
	add.s64 	%rd79, %rd2, %rd70;
	ld.global.nc.f32 	%f59, [%rd79+-4];
	add.f32 	%f264, %f2, %f59;
	bra.uni 	$L__BB0_21;
$L__BB0_20:
	cvt.s64.s32 	%rd80, %r16;
	cvt.s64.s32 	%rd81, %r12;
	add.s64 	%rd82, %rd80, %rd81;
	shl.b64 	%rd83, %rd82, 2;
	add.s64 	%rd84, %rd2, %rd83;
	ld.global.nc.f32 	%f264, [%rd84+-4];
	@%p13 bra 	$L__BB0_26;
$L__BB0_21:
	add.s32 	%r20, %r10, %r16;
	mul.wide.s32 	%rd85, %r20, 4;
	add.s64 	%rd86, %rd7, %rd85;
	ld.global.nc.u32 	%r74, [%rd86];
	setp.ne.s32 	%p19, %r74, 0;
	@%p19 bra 	$L__BB0_26;
	mul.wide.s32 	%rd87, %r20, 4;
	add.s64 	%rd88, %rd6, %rd87;
	ld.global.nc.f32 	%f60, [%rd88];
	setp.leu.f32 	%p20, %f60, %f1;
	@%p20 bra 	$L__BB0_26;
	mul.wide.s32 	%rd89, %r20, 4;
	add.s64 	%rd90, %rd5, %rd89;
	ld.global.nc.f32 	%f16, [%rd90];
	setp.leu.f32 	%p21, %f16, %f2;
	@%p21 bra 	$L__BB0_26;
	mul.wide.s32 	%rd91, %r20, 4;
	add.s64 	%rd92, %rd4, %rd91;
	ld.global.nc.f32 	%f61, [%rd92];
	setp.leu.f32 	%p22, %f61, %f2;
	@%p22 bra 	$L__BB0_26;
	sub.f32 	%f266, %f16, %f2;
	bra.uni 	$L__BB0_27;
$L__BB0_26:
	add.s32 	%r75, %r10, %r16;
	mul.wide.s32 	%rd93, %r75, 4;
	add.s64 	%rd94, %rd5, %rd93;
	ld.global.nc.f32 	%f266, [%rd94];
$L__BB0_27:
	setp.ne.s32 	%p23, %r9, %r15;
	@%p23 bra 	$L__BB0_33;
	add.s32 	%r21, %r10, %r18;
	mul.wide.s32 	%rd95, %r21, 4;
	add.s64 	%rd96, %rd7, %rd95;
	ld.global.nc.u32 	%r76, [%rd96];
	setp.ne.s32 	%p24, %r76, 0;
	@%p24 bra 	$L__BB0_33;
	mul.wide.s32 	%rd97, %r21, 4;
	add.s64 	%rd98, %rd6, %rd97;
	ld.global.nc.f32 	%f62, [%rd98];
	setp.leu.f32 	%p25, %f62, %f1;
	@%p25 bra 	$L__BB0_33;
	mul.wide.s32 	%rd99, %r21, 4;
	add.s64 	%rd100, %rd5, %rd99;
	ld.global.nc.f32 	%f63, [%rd100];
	setp.leu.f32 	%p26, %f63, %f2;
	@%p26 bra 	$L__BB0_33;
	mul.wide.s32 	%rd101, %r21, 4;
	add.s64 	%rd102, %rd4, %rd101;
	ld.global.nc.f32 	%f22, [%rd102];
	setp.leu.f32 	%p27, %f22, %f2;
	@%p27 bra 	$L__BB0_33;
	sub.f32 	%f268, %f22, %f2;
	bra.uni 	$L__BB0_34;
$L__BB0_33:
	add.s32 	%r77, %r10, %r18;
	mul.wide.s32 	%rd103, %r77, 4;
	add.s64 	%rd104, %rd4, %rd103;
	ld.global.nc.f32 	%f268, [%rd104];
	@%p23 bra 	$L__BB0_39;
$L__BB0_34:
	cvt.s64.s32 	%rd105, %r18;
	cvt.s64.s32 	%rd106, %r12;
	add.s64 	%rd10, %rd105, %rd106;
	shl.b64 	%rd107, %rd10, 2;
	add.s64 	%rd108, %rd7, %rd107;
	ld.global.nc.u32 	%r78, [%rd108+-4];
	setp.ne.s32 	%p29, %r78, 0;
	@%p29 bra 	$L__BB0_39;
	add.s64 	%rd110, %rd6, %rd107;
	ld.global.nc.f32 	%f64, [%rd110+-4];
	setp.leu.f32 	%p30, %f64, %f1;
	@%p30 bra 	$L__BB0_39;
	add.s64 	%rd112, %rd5, %rd107;
	ld.global.nc.f32 	%f65, [%rd112+-4];
	setp.leu.f32 	%p31, %f65, %f2;
	@%p31 bra 	$L__BB0_39;
	add.s64 	%rd114, %rd4, %rd107;
	ld.global.nc.f32 	%f66, [%rd114+-4];
	setp.leu.f32 	%p32, %f66, %f2;
	@%p32 bra 	$L__BB0_39;
	add.s64 	%rd116, %rd1, %rd107;
	ld.global.nc.f32 	%f67, [%rd116+-4];
	add.f32 	%f270, %f2, %f67;
	bra.uni 	$L__BB0_40;
$L__BB0_39:
	cvt.s64.s32 	%rd117, %r18;
	cvt.s64.s32 	%rd118, %r12;
	add.s64 	%rd119, %rd117, %rd118;
	shl.b64 	%rd120, %rd119, 2;
	add.s64 	%rd121, %rd1, %rd120;
	ld.global.nc.f32 	%f270, [%rd121+-4];
$L__BB0_40:
	ld.param.u64 	%rd148, [_Z8d2q9_bgkPKfS0_S0_S0_S0_S0_S0_S0_S0_PfS1_S1_S1_S1_S1_S1_S1_S1_PKiS1_Piffiii_param_11];
	add.f32 	%f69, %f3, %f261;
	add.f32 	%f70, %f69, %f7;
	add.f32 	%f71, %f70, %f262;
	add.f32 	%f72, %f71, %f12;
	add.f32 	%f73, %f72, %f264;
	add.f32 	%f74, %f73, %f266;
	add.f32 	%f75, %f74, %f268;
	add.f32 	%f76, %f75, %f270;
	rcp.rn.f32 	%f77, %f76;
	add.f32 	%f78, %f261, %f264;
	add.f32 	%f79, %f78, %f270;
	sub.f32 	%f80, %f79, %f262;
	sub.f32 	%f81, %f80, %f266;
	sub.f32 	%f82, %f81, %f268;
	mul.f32 	%f83, %f77, %f82;
	add.f32 	%f84, %f7, %f264;
	add.f32 	%f85, %f84, %f266;
	sub.f32 	%f86, %f85, %f12;
	sub.f32 	%f87, %f86, %f270;
	sub.f32 	%f88, %f87, %f268;
	mul.f32 	%f89, %f88, %f77;
	mul.f32 	%f90, %f83, %f83;
	mul.f32 	%f91, %f89, %f89;
	add.f32 	%f92, %f91, %f90;
	div.rn.f32 	%f93, %f92, 0fBF2AAAAB;
	mul.f32 	%f94, %f76, 0f3EE38E39;
	add.f32 	%f95, %f93, 0f3F800000;
	mul.f32 	%f96, %f94, %f95;
	mul.f32 	%f97, %f76, 0f3DE38E39;
	mul.f32 	%f98, %f83, 0f40400000;
	add.f32 	%f99, %f98, 0f3F800000;
	fma.rn.f32 	%f100, %f90, 0f40900000, %f99;
	add.f32 	%f101, %f100, %f93;
	mul.f32 	%f102, %f97, %f101;
	mul.f32 	%f103, %f89, 0f40400000;
	add.f32 	%f104, %f103, 0f3F800000;
	fma.rn.f32 	%f105, %f91, 0f40900000, %f104;
	add.f32 	%f106, %f105, %f93;
	mul.f32 	%f107, %f97, %f106;
	mov.f32 	%f108, 0f3F800000;
	sub.f32 	%f109, %f108, %f98;
	fma.rn.f32 	%f110, %f90, 0f40900000, %f109;
	add.f32 	%f111, %f110, %f93;
	mul.f32 	%f112, %f97, %f111;
	sub.f32 	%f113, %f108, %f103;
	fma.rn.f32 	%f114, %f91, 0f40900000, %f113;
	add.f32 	%f115, %f114, %f93;
	mul.f32 	%f116, %f97, %f115;
	mul.f32 	%f117, %f76, 0f3CE38E39;
	add.f32 	%f118, %f89, %f83;
	fma.rn.f32 	%f119, %f118, 0f40400000, 0f3F800000;
	mul.f32 	%f120, %f118, %f118;
	fma.rn.f32 	%f121, %f120, 0f40900000, %f119;
	add.f32 	%f122, %f93, %f121;
	mul.f32 	%f123, %f117, %f122;
	sub.f32 	%f124, %f89, %f83;
	fma.rn.f32 	%f125, %f124, 0f40400000, 0f3F800000;
	mul.f32 	%f126, %f124, %f124;
	fma.rn.f32 	%f127, %f126, 0f40900000, %f125;
	add.f32 	%f128, %f93, %f127;
	mul.f32 	%f129, %f117, %f128;
	neg.f32 	%f130, %f83;
	sub.f32 	%f131, %f130, %f89;
	fma.rn.f32 	%f132, %f131, 0f40400000, 0f3F800000;
	mul.f32 	%f133, %f131, %f131;
	fma.rn.f32 	%f134, %f133, 0f40900000, %f132;
	add.f32 	%f135, %f93, %f134;
	mul.f32 	%f136, %f117, %f135;
	sub.f32 	%f137, %f83, %f89;
	fma.rn.f32 	%f138, %f137, 0f40400000, 0f3F800000;
	mul.f32 	%f139, %f137, %f137;
	fma.rn.f32 	%f140, %f139, 0f40900000, %f138;
	add.f32 	%f141, %f93, %f140;
	mul.f32 	%f142, %f117, %f141;
	mul.wide.s32 	%rd122, %r14, 4;
	add.s64 	%rd123, %rd7, %rd122;
	ld.global.nc.u32 	%r22, [%rd123];
	setp.ne.s32 	%p33, %r22, 0;
	setp.eq.s32 	%p34, %r22, 0;
	sub.f32 	%f143, %f96, %f3;
	fma.rn.f32 	%f144, %f48, %f143, %f3;
	selp.f32 	%f145, %f144, %f3, %p34;
	sub.f32 	%f146, %f102, %f261;
	fma.rn.f32 	%f147, %f48, %f146, %f261;
	selp.f32 	%f148, %f147, %f262, %p34;
	sub.f32 	%f149, %f112, %f262;
	fma.rn.f32 	%f150, %f48, %f149, %f262;
	selp.f32 	%f151, %f150, %f261, %p34;
	sub.f32 	%f152, %f107, %f7;
	fma.rn.f32 	%f153, %f48, %f152, %f7;
	selp.f32 	%f154, %f153, %f12, %p34;
	sub.f32 	%f155, %f116, %f12;
	fma.rn.f32 	%f156, %f48, %f155, %f12;
	selp.f32 	%f157, %f156, %f7, %p34;
	sub.f32 	%f158, %f123, %f264;
	fma.rn.f32 	%f159, %f48, %f158, %f264;
	selp.f32 	%f160, %f159, %f268, %p34;
	sub.f32 	%f161, %f136, %f268;
	fma.rn.f32 	%f162, %f48, %f161, %f268;
	selp.f32 	%f163, %f162, %f264, %p34;
	sub.f32 	%f164, %f129, %f266;
	fma.rn.f32 	%f165, %f48, %f164, %f266;
	selp.f32 	%f166, %f165, %f270, %p34;
	sub.f32 	%f167, %f142, %f270;
	fma.rn.f32 	%f168, %f48, %f167, %f270;
	selp.f32 	%f169, %f168, %f266, %p34;
	add.f32 	%f170, %f145, %f148;
	add.f32 	%f171, %f154, %f170;
	add.f32 	%f172, %f151, %f171;
	add.f32 	%f173, %f157, %f172;
	add.f32 	%f174, %f160, %f173;
	add.f32 	%f175, %f166, %f174;
	add.f32 	%f176, %f163, %f175;
	add.f32 	%f177, %f169, %f176;
	rcp.rn.f32 	%f178, %f177;
	add.f32 	%f179, %f148, %f160;
	add.f32 	%f180, %f169, %f179;
	sub.f32 	%f181, %f180, %f151;
	sub.f32 	%f182, %f181, %f166;
	sub.f32 	%f183, %f182, %f163;
	mul.f32 	%f31, %f183, %f178;
	add.f32 	%f184, %f154, %f160;
	add.f32 	%f185, %f166, %f184;
	sub.f32 	%f186, %f185, %f157;
	sub.f32 	%f187, %f186, %f163;
	sub.f32 	%f188, %f187, %f169;
	mul.f32 	%f32, %f188, %f178;
	cvta.to.global.u64 	%rd124, %rd13;
	add.s64 	%rd125, %rd124, %rd122;
	st.global.f32 	[%rd125], %f145;
	cvta.to.global.u64 	%rd126, %rd14;
	add.s64 	%rd127, %rd126, %rd122;
	st.global.f32 	[%rd127], %f148;
	cvta.to.global.u64 	%rd128, %rd148;
	add.s64 	%rd129, %rd128, %rd122;
	st.global.f32 	[%rd129], %f154;
	cvta.to.global.u64 	%rd130, %rd16;
	add.s64 	%rd131, %rd130, %rd122;
	st.global.f32 	[%rd131], %f151;
	cvta.to.global.u64 	%rd132, %rd17;
	add.s64 	%rd133, %rd132, %rd122;
	st.global.f32 	[%rd133], %f157;
	cvta.to.global.u64 	%rd134, %rd18;
	add.s64 	%rd135, %rd134, %rd122;
	st.global.f32 	[%rd135], %f160;
	cvta.to.global.u64 	%rd136, %rd19;
	add.s64 	%rd137, %rd136, %rd122;
	st.global.f32 	[%rd137], %f166;
	cvta.to.global.u64 	%rd138, %rd20;
	add.s64 	%rd139, %rd138, %rd122;
	st.global.f32 	[%rd139], %f163;
	cvta.to.global.u64 	%rd140, %rd21;
	add.s64 	%rd141, %rd140, %rd122;
	st.global.f32 	[%rd141], %f169;
	mov.f32 	%f271, 0f00000000;
	@%p33 bra 	$L__BB0_42;
	abs.f32 	%f189, %f31;
	abs.f32 	%f190, %f32;
	mov.b32 	%r79, %f190;
	mov.b32 	%r80, %f189;
	min.s32 	%r81, %r79, %r80;
	mov.b32 	%f191, %r81;
	max.s32 	%r82, %r80, %r79;
	mov.b32 	%f192, %r82;
	and.b32  	%r83, %r82, -33554432;
	xor.b32  	%r84, %r83, 2122317824;
	mov.b32 	%f193, %r84;
	mul.f32 	%f194, %f191, %f193;
	mul.f32 	%f195, %f192, %f193;
	mul.f32 	%f196, %f194, %f194;
	fma.rn.f32 	%f197, %f195, %f195, %f196;
	sqrt.rn.f32 	%f198, %f197;
	or.b32  	%r85, %r83, 8388608;
	mov.b32 	%f199, %r85;
	mul.f32 	%f200, %f198, %f199;
	setp.eq.f32 	%p35, %f191, 0f00000000;
	selp.f32 	%f201, %f192, %f200, %p35;
	setp.eq.f32 	%p36, %f191, 0f7F800000;
	selp.f32 	%f271, 0f7F800000, %f201, %p36;
$L__BB0_42:
	setp.eq.s32 	%p37, %r22, 0;
	mad.lo.s32 	%r86, %r7, %r2, %r3;
	shl.b32 	%r87, %r86, 2;
	mov.u32 	%r88, _ZZ8d2q9_bgkPKfS0_S0_S0_S0_S0_S0_S0_S0_PfS1_S1_S1_S1_S1_S1_S1_S1_PKiS1_PiffiiiE9local_sum;
	add.s32 	%r89, %r88, %r87;
	st.shared.f32 	[%r89], %f271;
	selp.u32 	%r90, 1, 0, %p37;
	mov.u32 	%r91, _ZZ8d2q9_bgkPKfS0_S0_S0_S0_S0_S0_S0_S0_PfS1_S1_S1_S1_S1_S1_S1_S1_PKiS1_PiffiiiE10local_sum2;
	add.s32 	%r92, %r91, %r87;
	st.shared.u32 	[%r92], %r90;
	bar.sync 	0;
	or.b32  	%r93, %r3, %r7;
	setp.ne.s32 	%p38, %r93, 0;
	@%p38 bra 	$L__BB0_56;
	mul.lo.s32 	%r23, %r2, %r6;
	and.b32  	%r24, %r23, 15;
	setp.lt.u32 	%p39, %r23, 16;
	mov.f32 	%f280, 0f00000000;
	mov.b32 	%r183, 0;
	mov.u32 	%r192, %r183;
	@%p39 bra 	$L__BB0_46;
	and.b32  	%r183, %r23, 4194288;
	add.s32 	%r176, %r88, 32;
	add.s32 	%r175, %r91, 32;
	and.b32  	%r101, %r23, -16;
	neg.s32 	%r177, %r101;
	mov.f32 	%f280, 0f00000000;
	mov.b32 	%r192, 0;
$L__BB0_45:
	.pragma "nounroll";
	ld.shared.f32 	%f205, [%r176+-32];
	add.f32 	%f206, %f280, %f205;
	ld.shared.u32 	%r102, [%r175+-32];
	add.s32 	%r103, %r102, %r192;
	ld.shared.f32 	%f207, [%r176+-28];
	add.f32 	%f208, %f206, %f207;
	ld.shared.u32 	%r104, [%r175+-28];
	add.s32 	%r105, %r104, %r103;
	ld.shared.f32 	%f209, [%r176+-24];
	add.f32 	%f210, %f208, %f209;
	ld.shared.u32 	%r106, [%r175+-24];
	add.s32 	%r107, %r106, %r105;
	ld.shared.f32 	%f211, [%r176+-20];
	add.f32 	%f212, %f210, %f211;
	ld.shared.u32 	%r108, [%r175+-20];
	add.s32 	%r109, %r108, %r107;
	ld.shared.f32 	%f213, [%r176+-16];
	add.f32 	%f214, %f212, %f213;
	ld.shared.u32 	%r110, [%r175+-16];
	add.s32 	%r111, %r110, %r109;
	ld.shared.f32 	%f215, [%r176+-12];
	add.f32 	%f216, %f214, %f215;
	ld.shared.u32 	%r112, [%r175+-12];
	add.s32 	%r113, %r112, %r111;
	ld.shared.f32 	%f217, [%r176+-8];
	add.f32 	%f218, %f216, %f217;
	ld.shared.u32 	%r114, [%r175+-8];
	add.s32 	%r115, %r114, %r113;
	ld.shared.f32 	%f219, [%r176+-4];
	add.f32 	%f220, %f218, %f219;
	ld.shared.u32 	%r116, [%r175+-4];
	add.s32 	%r117, %r116, %r115;
	ld.shared.f32 	%f221, [%r176];
	add.f32 	%f222, %f220, %f221;
	ld.shared.u32 	%r118, [%r175];
	add.s32 	%r119, %r118, %r117;
	ld.shared.f32 	%f223, [%r176+4];
	add.f32 	%f224, %f222, %f223;
	ld.shared.u32 	%r120, [%r175+4];
	add.s32 	%r121, %r120, %r119;
	ld.shared.f32 	%f225, [%r176+8];
	add.f32 	%f226, %f224, %f225;
	ld.shared.u32 	%r122, [%r175+8];
	add.s32 	%r123, %r122, %r121;
	ld.shared.f32 	%f227, [%r176+12];
	add.f32 	%f228, %f226, %f227;
	ld.shared.u32 	%r124, [%r175+12];
	add.s32 	%r125, %r124, %r123;
	ld.shared.f32 	%f229, [%r176+16];
	add.f32 	%f230, %f228, %f229;
	ld.shared.u32 	%r126, [%r175+16];
	add.s32 	%r127, %r126, %r125;
	ld.shared.f32 	%f231, [%r176+20];
	add.f32 	%f232, %f230, %f231;
	ld.shared.u32 	%r128, [%r175+20];
	add.s32 	%r129, %r128, %r127;
	ld.shared.f32 	%f233, [%r176+24];
	add.f32 	%f234, %f232, %f233;
	ld.shared.u32 	%r130, [%r175+24];
	add.s32 	%r131, %r130, %r129;
	ld.shared.f32 	%f235, [%r176+28];
	add.f32 	%f280, %f234, %f235;
	ld.shared.u32 	%r132, [%r175+28];
	add.s32 	%r192, %r132, %r131;
	add.s32 	%r177, %r177, 16;
	add.s32 	%r176, %r176, 64;
	add.s32 	%r175, %r175, 64;
	setp.ne.s32 	%p40, %r177, 0;
	@%p40 bra 	$L__BB0_45;
$L__BB0_46:
	setp.eq.s32 	%p41, %r24, 0;
	@%p41 bra 	$L__BB0_55;
	and.b32  	%r38, %r23, 7;
	setp.lt.u32 	%p42, %r24, 8;
	@%p42 bra 	$L__BB0_49;
	shl.b32 	%r134, %r183, 2;
	add.s32 	%r136, %r88, %r134;
	ld.shared.f32 	%f237, [%r136];
	add.f32 	%f238, %f280, %f237;
	add.s32 	%r138, %r91, %r134;
	ld.shared.u32 	%r139, [%r138];
	add.s32 	%r140, %r139, %r192;
	ld.shared.f32 	%f239, [%r136+4];
	add.f32 	%f240, %f238, %f239;
	ld.shared.u32 	%r141, [%r138+4];
	add.s32 	%r142, %r141, %r140;
	ld.shared.f32 	%f241, [%r136+8];
	add.f32 	%f242, %f240, %f241;
	ld.shared.u32 	%r143, [%r138+8];
	add.s32 	%r144, %r143, %r142;
	ld.shared.f32 	%f243, [%r136+12];
	add.f32 	%f244, %f242, %f243;
	ld.shared.u32 	%r145, [%r138+12];
	add.s32 	%r146, %r145, %r144;
	ld.shared.f32 	%f245, [%r136+16];
	add.f32 	%f246, %f244, %f245;
	ld.shared.u32 	%r147, [%r138+16];
	add.s32 	%r148, %r147, %r146;
	ld.shared.f32 	%f247, [%r136+20];
	add.f32 	%f248, %f246, %f247;
	ld.shared.u32 	%r149, [%r138+20];
	add.s32 	%r150, %r149, %r148;
	ld.shared.f32 	%f249, [%r136+24];
	add.f32 	%f250, %f248, %f249;
	ld.shared.u32 	%r151, [%r138+24];
	add.s32 	%r152, %r151, %r150;
	ld.shared.f32 	%f251, [%r136+28];
	add.f32 	%f280, %f250, %f251;
	ld.shared.u32 	%r153, [%r138+28];
	add.s32 	%r192, %r153, %r152;
	add.s32 	%r183, %r183, 8;
$L__BB0_49:
	setp.eq.s32 	%p43, %r38, 0;
	@%p43 bra 	$L__BB0_55;
	and.b32  	%r44, %r23, 3;
	setp.lt.u32 	%p44, %r38, 4;
	@%p44 bra 	$L__BB0_52;
	shl.b32 	%r155, %r183, 2;
	add.s32 	%r157, %r88, %r155;
	ld.shared.f32 	%f253, [%r157];
	add.f32 	%f254, %f280, %f253;
	add.s32 	%r159, %r91, %r155;
	ld.shared.u32 	%r160, [%r159];
	add.s32 	%r161, %r160, %r192;
	ld.shared.f32 	%f255, [%r157+4];
	add.f32 	%f256, %f254, %f255;
	ld.shared.u32 	%r162, [%r159+4];
	add.s32 	%r163, %r162, %r161;
	ld.shared.f32 	%f257, [%r157+8];
	add.f32 	%f258, %f256, %f257;
	ld.shared.u32 	%r164, [%r159+8];
	add.s32 	%r165, %r164, %r163;
	ld.shared.f32 	%f259, [%r157+12];
	add.f32 	%f280, %f258, %f259;
	ld.shared.u32 	%r166, [%r159+12];
	add.s32 	%r192, %r166, %r165;
	add.s32 	%r183, %r183, 4;
$L__BB0_52:
	setp.eq.s32 	%p45, %r44, 0;
	@%p45 bra 	$L__BB0_55;
	shl.b32 	%r167, %r183, 2;
	add.s32 	%r190, %r91, %r167;
	add.s32 	%r189, %r88, %r167;
	neg.s32 	%r188, %r44;
$L__BB0_54:
	.pragma "nounroll";
	ld.shared.f32 	%f260, [%r189];
	add.f32 	%f280, %f280, %f260;
	ld.shared.u32 	%r170, [%r190];
	add.s32 	%r192, %r170, %r192;
	add.s32 	%r190, %r190, 4;
	add.s32 	%r189, %r189, 4;
	add.s32 	%r188, %r188, 1;
	setp.ne.s32 	%p46, %r188, 0;
	@%p46 bra 	$L__BB0_54;
$L__BB0_55:
	mov.u32 	%r171, %nctaid.y;
	mad.lo.s32 	%r172, %r64, %r171, %r5;
	mov.u32 	%r173, %nctaid.x;
	mad.lo.s32 	%r174, %r172, %r173, %r1;
	cvta.to.global.u64 	%rd142, %rd22;
	mul.wide.s32 	%rd143, %r174, 4;
	add.s64 	%rd144, %rd142, %rd143;
	st.global.f32 	[%rd144], %f280;
	cvta.to.global.u64 	%rd145, %rd23;
	add.s64 	%rd146, %rd145, %rd143;
	st.global.u32 	[%rd146], %r192;
$L__BB0_56:
	ret;

}


// ===== COMPILED SASS (sm_100) =====

	.target	sm_100

	.elftype	@"ET_EXEC"


//--------------------- .note.nv.tkinfo           --------------------------
	.section	.note.nv.tkinfo,"",@"SHT_NOTE"
	.sectionflags	@"SHF_NOTE_NV_TKINFO"
	.tkinfo
        /*0018*/ 	.word	0x00000002
        /*0030*/ 	.string	""
        /*0030*/ 	.string	"ptxas"
        /*0030*/ 	.string	"Cuda compilation tools, release 13.0, V13.0.88"
        /*0030*/ 	.string	"Build cuda_13.0.r13.0/compiler.36424714_0"
        /*0030*/ 	.string	"-arch sm_100 -m 64 "



//--------------------- .note.nv.cuinfo           --------------------------
	.section	.note.nv.cuinfo,"",@"SHT_NOTE"
	.sectionflags	@"SHF_NOTE_NV_CUINFO"
        /*0018*/ 	.short	0x0002
        /*001a*/ 	.short	0x0064
        /*001c*/ 	.short	0x0082
	.zero		2


//--------------------- .nv.info                  --------------------------
	.section	.nv.info,"",@"SHT_CUDA_INFO"
	.align	4


	//----- nvinfo : EIATTR_REGCOUNT
	.align		4
        /*0000*/ 	.byte	0x04, 0x2f
        /*0002*/ 	.short	(.L_1 - .L_0)
	.align		4
.L_0:
        /*0004*/ 	.word	index@(_Z8d2q9_bgkPKfS0_S0_S0_S0_S0_S0_S0_S0_PfS1_S1_S1_S1_S1_S1_S1_S1_PKiS1_Piffiii)
        /*0008*/ 	.word	0x00000020


	//----- nvinfo : EIATTR_FRAME_SIZE
	.align		4
.L_1:
        /*000c*/ 	.byte	0x04, 0x11
        /*000e*/ 	.short	(.L_3 - .L_2)
	.align		4
.L_2:
        /*0010*/ 	.word	index@($__internal_2_$__cuda_sm3x_div_rn_noftz_f32_slowpath)
        /*0014*/ 	.word	0x00000000


	//----- nvinfo : EIATTR_FRAME_SIZE
	.align		4
.L_3:
        /*0018*/ 	.byte	0x04, 0x11
        /*001a*/ 	.short	(.L_5 - .L_4)
	.align		4
.L_4:
        /*001c*/ 	.word	index@($__internal_1_$__cuda_sm20_sqrt_rn_f32_slowpath)
        /*0020*/ 	.word	0x00000000


	//----- nvinfo : EIATTR_FRAME_SIZE
	.align		4
.L_5:
        /*0024*/ 	.byte	0x04, 0x11
        /*0026*/ 	.short	(.L_7 - .L_6)
	.align		4
.L_6:
        /*0028*/ 	.word	index@($__internal_0_$__cuda_sm20_rcp_rn_f32_slowpath)
        /*002c*/ 	.word	0x00000000


	//----- nvinfo : EIATTR_FRAME_SIZE
	.align		4
.L_7:
        /*0030*/ 	.byte	0x04, 0x11
        /*0032*/ 	.short	(.L_9 - .L_8)
	.align		4
.L_8:
        /*0034*/ 	.word	index@(_Z8d2q9_bgkPKfS0_S0_S0_S0_S0_S0_S0_S0_PfS1_S1_S1_S1_S1_S1_S1_S1_PKiS1_Piffiii)
        /*0038*/ 	.word	0x00000000


	//----- nvinfo : EIATTR_MIN_STACK_SIZE
	.align		4
.L_9:
        /*003c*/ 	.byte	0x04, 0x12
        /*003e*/ 	.short	(.L_11 - .L_10)
	.align		4
.L_10:
        /*0040*/ 	.word	index@(_Z8d2q9_bgkPKfS0_S0_S0_S0_S0_S0_S0_S0_PfS1_S1_S1_S1_S1_S1_S1_S1_PKiS1_Piffiii)
        /*0044*/ 	.word	0x00000000
.L_11:


//--------------------- .nv.compat                --------------------------
	.section	.nv.compat,"",@"SHT_CUDA_COMPAT_INFO"
	.align	4
        /*0000*/ 	.byte	0x02, 0x09, 0x00, 0x00, 0x02, 0x02, 0x01, 0x00, 0x02, 0x05, 0x05, 0x00, 0x03, 0x07, 0x01, 0x01
        /*0010*/ 	.byte	0x02, 0x03, 0x00, 0x00, 0x02, 0x06, 0x01, 0x00, 0x04, 0x0b, 0x08, 0x00, 0x01, 0x00, 0x00, 0x00
        /*0020*/ 	.byte	0x00, 0x00, 0x00, 0x00


//--------------------- .nv.info._Z8d2q9_bgkPKfS0_S0_S0_S0_S0_S0_S0_S0_PfS1_S1_S1_S1_S1_S1_S1_S1_PKiS1_Piffiii --------------------------
	.section	.nv.info._Z8d2q9_bgkPKfS0_S0_S0_S0_S0_S0_S0_S0_PfS1_S1_S1_S1_S1_S1_S1_S1_PKiS1_Piffiii,"",@"SHT_CUDA_INFO"
	.sectionflags	@""
	.align	4


	//----- nvinfo : EIATTR_CUDA_API_VERSION
	.align		4
        /*0000*/ 	.byte	0x04, 0x37
        /*0002*/ 	.short	(.L_13 - .L_12)
.L_12:
        /*0004*/ 	.word	0x00000082


	//----- nvinfo : EIATTR_KPARAM_INFO
	.align		4
.L_13:
        /*0008*/ 	.byte	0x04, 0x17
        /*000a*/ 	.short	(.L_15 - .L_14)
.L_14:
        /*000c*/ 	.word	0x00000000
        /*0010*/ 	.short	0x0019
        /*0012*/ 	.short	0x00b8
        /*0014*/ 	.byte	0x00, 0xf0, 0x11, 0x00


	//----- nvinfo : EIATTR_KPARAM_INFO
	.align		4
.L_15:
        /*0018*/ 	.byte	0x04, 0x17
        /*001a*/ 	.short	(.L_17 - .L_16)
.L_16:
        /*001c*/ 	.word	0x00000000
        /*0020*/ 	.short	0x0018
        /*0022*/ 	.short	0x00b4
        /*0024*/ 	.byte	0x00, 0xf0, 0x11, 0x00


	//----- nvinfo : EIATTR_KPARAM_INFO
	.align		4
.L_17:
        /*0028*/ 	.byte	0x04, 0x17
        /*002a*/ 	.short	(.L_19 - .L_18)
.L_18:
        /*002c*/ 	.word	0x00000000
        /*0030*/ 	.short	0x0017
        /*0032*/ 	.short	0x00b0
        /*0034*/ 	.byte	0x00, 0xf0, 0x11, 0x00


	//----- nvinfo : EIATTR_KPARAM_INFO
	.align		4
.L_19:
        /*0038*/ 	.byte	0x04, 0x17
        /*003a*/ 	.short	(.L_21 - .L_20)
.L_20:
        /*003c*/ 	.word	0x00000000
        /*0040*/ 	.short	0x0016
        /*0042*/ 	.short	0x00ac
        /*0044*/ 	.byte	0x00, 0xf0, 0x11, 0x00


	//----- nvinfo : EIATTR_KPARAM_INFO
	.align		4
.L_21:
        /*0048*/ 	.byte	0x04, 0x17
        /*004a*/ 	.short	(.L_23 - .L_22)
.L_22:
        /*004c*/ 	.word	0x00000000
        /*0050*/ 	.short	0x0015
        /*0052*/ 	.short	0x00a8
        /*0054*/ 	.byte	0x00, 0xf0, 0x11, 0x00


	//----- nvinfo : EIATTR_KPARAM_INFO
	.align		4
.L_23:
        /*0058*/ 	.byte	0x04, 0x17
        /*005a*/ 	.short	(.L_25 - .L_24)
.L_24:
        /*005c*/ 	.word	0x00000000
        /*0060*/ 	.short	0x0014
        /*0062*/ 	.short	0x00a0
        /*0064*/ 	.byte	0x00, 0xf5, 0x21, 0x00


	//----- nvinfo : EIATTR_KPARAM_INFO
	.align		4
.L_25:
        /*0068*/ 	.byte	0x04, 0x17
        /*006a*/ 	.short	(.L_27 - .L_26)
.L_26:
        /*006c*/ 	.word	0x00000000
        /*0070*/ 	.short	0x0013
        /*0072*/ 	.short	0x0098
        /*0074*/ 	.byte	0x00, 0xf5, 0x21, 0x00


	//----- nvinfo : EIATTR_KPARAM_INFO
	.align		4
.L_27:
        /*0078*/ 	.byte	0x04, 0x17
        /*007a*/ 	.short	(.L_29 - .L_28)
.L_28:
        /*007c*/ 	.word	0x00000000
        /*0080*/ 	.short	0x0012
        /*0082*/ 	.short	0x0090
        /*0084*/ 	.byte	0x00, 0xf5, 0x21, 0x00


	//----- nvinfo : EIATTR_KPARAM_INFO
	.align		4
.L_29:
        /*0088*/ 	.byte	0x04, 0x17
        /*008a*/ 	.short	(.L_31 - .L_30)
.L_30:
        /*008c*/ 	.word	0x00000000
        /*0090*/ 	.short	0x0011
        /*0092*/ 	.short	0x0088
        /*0094*/ 	.byte	0x00, 0xf5, 0x21, 0x00


	//----- nvinfo : EIATTR_KPARAM_INFO
	.align		4
.L_31:
        /*0098*/ 	.byte	0x04, 0x17
        /*009a*/ 	.short	(.L_33 - .L_32)
.L_32:
        /*009c*/ 	.word	0x00000000
        /*00a0*/ 	.short	0x0010
        /*00a2*/ 	.short	0x0080
        /*00a4*/ 	.byte	0x00, 0xf5, 0x21, 0x00


	//----- nvinfo : EIATTR_KPARAM_INFO
	.align		4
.L_33:
        /*00a8*/ 	.byte	0x04, 0x17
        /*00aa*/ 	.short	(.L_35 - .L_34)
.L_34:
        /*00ac*/ 	.word	0x00000000
        /*00b0*/ 	.short	0x000f
        /*00b2*/ 	.short	0x0078
        /*00b4*/ 	.byte	0x00, 0xf5, 0x21, 0x00


	//----- nvinfo : EIATTR_KPARAM_INFO
	.align		4
.L_35:
        /*00b8*/ 	.byte	0x04, 0x17
        /*00ba*/ 	.short	(.L_37 - .L_36)
.L_36:
        /*00bc*/ 	.word	0x00000000
        /*00c0*/ 	.short	0x000e
        /*00c2*/ 	.short	0x0070
        /*00c4*/ 	.byte	0x00, 0xf5, 0x21, 0x00


	//----- nvinfo : EIATTR_KPARAM_INFO
	.align		4
.L_37:
        /*00c8*/ 	.byte	0x04, 0x17
        /*00ca*/ 	.short	(.L_39 - .L_38)
.L_38:
        /*00cc*/ 	.word	0x00000000
        /*00d0*/ 	.short	0x000d
        /*00d2*/ 	.short	0x0068
        /*00d4*/ 	.byte	0x00, 0xf5, 0x21, 0x00


	//----- nvinfo : EIATTR_KPARAM_INFO
	.align		4
.L_39:
        /*00d8*/ 	.byte	0x04, 0x17
        /*00da*/ 	.short	(.L_41 - .L_40)
.L_40:
        /*00dc*/ 	.word	0x00000000
        /*00e0*/ 	.short	0x000c
        /*00e2*/ 	.short	0x0060
        /*00e4*/ 	.byte	0x00, 0xf5, 0x21, 0x00


	//----- nvinfo : EIATTR_KPARAM_INFO
	.align		4
.L_41:
        /*00e8*/ 	.byte	0x04, 0x17
        /*00ea*/ 	.short	(.L_43 - .L_42)
.L_42:
        /*00ec*/ 	.word	0x00000000
        /*00f0*/ 	.short	0x000b
        /*00f2*/ 	.short	0x0058
        /*00f4*/ 	.byte	0x00, 0xf5, 0x21, 0x00


	//----- nvinfo : EIATTR_KPARAM_INFO
	.align		4
.L_43:
        /*00f8*/ 	.byte	0x04, 0x17
        /*00fa*/ 	.short	(.L_45 - .L_44)
.L_44:
        /*00fc*/ 	.word	0x00000000
        /*0100*/ 	.short	0x000a
        /*0102*/ 	.short	0x0050
        /*0104*/ 	.byte	0x00, 0xf5, 0x21, 0x00


	//----- nvinfo : EIATTR_KPARAM_INFO
	.align		4
.L_45:
        /*0108*/ 	.byte	0x04, 0x17
        /*010a*/ 	.short	(.L_47 - .L_46)
.L_46:
        /*010c*/ 	.word	0x00000000
        /*0110*/ 	.short	0x0009
        /*0112*/ 	.short	0x0048
        /*0114*/ 	.byte	0x00, 0xf5, 0x21, 0x00


	//----- nvinfo : EIATTR_KPARAM_INFO
	.align		4
.L_47:
        /*0118*/ 	.byte	0x04, 0x17
        /*011a*/ 	.short	(.L_49 - .L_48)
.L_48:
        /*011c*/ 	.word	0x00000000
        /*0120*/ 	.short	0x0008
        /*0122*/ 	.short	0x0040
        /*0124*/ 	.byte	0x00, 0xf5, 0x21, 0x00


	//----- nvinfo : EIATTR_KPARAM_INFO
	.align		4
.L_49:
        /*0128*/ 	.byte	0x04, 0x17
        /*012a*/ 	.short	(.L_51 - .L_50)
.L_50:
        /*012c*/ 	.word	0x00000000
        /*0130*/ 	.short	0x0007
        /*0132*/ 	.short	0x0038
        /*0134*/ 	.byte	0x00, 0xf5, 0x21, 0x00


	//----- nvinfo : EIATTR_KPARAM_INFO
	.align		4
.L_51:
        /*0138*/ 	.byte	0x04, 0x17
        /*013a*/ 	.short	(.L_53 - .L_52)
.L_52:
        /*013c*/ 	.word	0x00000000
        /*0140*/ 	.short	0x0006
        /*0142*/ 	.short	0x0030
        /*0144*/ 	.byte	0x00, 0xf5, 0x21, 0x00


	//----- nvinfo : EIATTR_KPARAM_INFO
	.align		4
.L_53:
        /*0148*/ 	.byte	0x04, 0x17
        /*014a*/ 	.short	(.L_55 - .L_54)
.L_54:
        /*014c*/ 	.word	0x00000000
        /*0150*/ 	.short	0x0005
        /*0152*/ 	.short	0x0028
        /*0154*/ 	.byte	0x00, 0xf5, 0x21, 0x00


	//----- nvinfo : EIATTR_KPARAM_INFO
	.align		4
.L_55:
        /*0158*/ 	.byte	0x04, 0x17
        /*015a*/ 	.short	(.L_57 - .L_56)
.L_56:
        /*015c*/ 	.word	0x00000000
        /*0160*/ 	.short	0x0004
        /*0162*/ 	.short	0x0020
        /*0164*/ 	.byte	0x00, 0xf5, 0x21, 0x00


	//----- nvinfo : EIATTR_KPARAM_INFO
	.align		4
.L_57:
        /*0168*/ 	.byte	0x04, 0x17
        /*016a*/ 	.short	(.L_59 - .L_58)
.L_58:
        /*016c*/ 	.word	0x00000000
        /*0170*/ 	.short	0x0003
        /*0172*/ 	.short	0x0018
        /*0174*/ 	.byte	0x00, 0xf5, 0x21, 0x00


	//----- nvinfo : EIATTR_KPARAM_INFO
	.align		4
.L_59:
        /*0178*/ 	.byte	0x04, 0x17
        /*017a*/ 	.short	(.L_61 - .L_60)
.L_60:
        /*017c*/ 	.word	0x00000000
        /*0180*/ 	.short	0x0002
        /*0182*/ 	.short	0x0010
        /*0184*/ 	.byte	0x00, 0xf5, 0x21, 0x00


	//----- nvinfo : EIATTR_KPARAM_INFO
	.align		4
.L_61:
        /*0188*/ 	.byte	0x04, 0x17
        /*018a*/ 	.short	(.L_63 - .L_62)
.L_62:
        /*018c*/ 	.word	0x00000000
        /*0190*/ 	.short	0x0001
        /*0192*/ 	.short	0x0008
        /*0194*/ 	.byte	0x00, 0xf5, 0x21, 0x00


	//----- nvinfo : EIATTR_KPARAM_INFO
	.align		4
.L_63:
        /*0198*/ 	.byte	0x04, 0x17
        /*019a*/ 	.short	(.L_65 - .L_64)
.L_64:
        /*019c*/ 	.word	0x00000000
        /*01a0*/ 	.short	0x0000
        /*01a2*/ 	.short	0x0000
        /*01a4*/ 	.byte	0x00, 0xf5, 0x21, 0x00


	//----- nvinfo : EIATTR_SPARSE_MMA_MASK
	.align		4
.L_65:
        /*01a8*/ 	.byte	0x03, 0x50
        /*01aa*/ 	.short	0x0000


	//----- nvinfo : EIATTR_MAXREG_COUNT
	.align		4
        /*01ac*/ 	.byte	0x03, 0x1b
        /*01ae*/ 	.short	0x00ff


	//----- nvinfo : EIATTR_NUM_BARRIERS
	.align		4
        /*01b0*/ 	.byte	0x02, 0x4c
        /*01b2*/ 	.byte	0x01
	.zero		1


	//----- nvinfo : EIATTR_MERCURY_ISA_VERSION
	.align		4
        /*01b4*/ 	.byte	0x03, 0x5f
        /*01b6*/ 	.short	0x0101


	//----- nvinfo : EIATTR_VRC_CTA_INIT_COUNT
	.align		4
        /*01b8*/ 	.byte	0x02, 0x4a
	.zero		1
	.zero		1


	//----- nvinfo : EIATTR_EXIT_INSTR_OFFSETS
	.align		4
        /*01bc*/ 	.byte	0x04, 0x1c
        /*01be*/ 	.short	(.L_67 - .L_66)


	//   ....[0]....
.L_66:
        /*01c0*/ 	.word	0x00002250


	//   ....[1]....
        /*01c4*/ 	.word	0x000029a0


	//----- nvinfo : EIATTR_CRS_STACK_SIZE
	.align		4
.L_67:
        /*01c8*/ 	.byte	0x04, 0x1e
        /*01ca*/ 	.short	(.L_69 - .L_68)
.L_68:
        /*01cc*/ 	.word	0x00000000


	//----- nvinfo : EIATTR_CBANK_PARAM_SIZE
	.align		4
.L_69:
        /*01d0*/ 	.byte	0x03, 0x19
        /*01d2*/ 	.short	0x00bc


	//----- nvinfo : EIATTR_PARAM_CBANK
	.align		4
        /*01d4*/ 	.byte	0x04, 0x0a
        /*01d6*/ 	.short	(.L_71 - .L_70)
	.align		4
.L_70:
        /*01d8*/ 	.word	index@(.nv.constant0._Z8d2q9_bgkPKfS0_S0_S0_S0_S0_S0_S0_S0_PfS1_S1_S1_S1_S1_S1_S1_S1_PKiS1_Piffiii)
        /*01dc*/ 	.short	0x0380
        /*01de*/ 	.short	0x00bc


	//----- nvinfo : EIATTR_SW_WAR
	.align		4
.L_71:
        /*01e0*/ 	.byte	0x04, 0x36
        /*01e2*/ 	.short	(.L_73 - .L_72)
.L_72:
        /*01e4*/ 	.word	0x00000008
.L_73:


//--------------------- .nv.callgraph             --------------------------
	.section	.nv.callgraph,"",@"SHT_CUDA_CALLGRAPH"
	.align	4
	.sectionentsize	8
	.align		4
        /*0000*/ 	.word	0x00000000
	.align		4
        /*0004*/ 	.word	0xffffffff
	.align		4
        /*0008*/ 	.word	0x00000000
	.align		4
        /*000c*/ 	.word	0xfffffffe
	.align		4
        /*0010*/ 	.word	0x00000000
	.align		4
        /*0014*/ 	.word	0xfffffffd
	.align		4
        /*0018*/ 	.word	0x00000000
	.align		4
        /*001c*/ 	.word	0xfffffffc


//--------------------- .text._Z8d2q9_bgkPKfS0_S0_S0_S0_S0_S0_S0_S0_PfS1_S1_S1_S1_S1_S1_S1_S1_PKiS1_Piffiii --------------------------
	.section	.text._Z8d2q9_bgkPKfS0_S0_S0_S0_S0_S0_S0_S0_PfS1_S1_S1_S1_S1_S1_S1_S1_PKiS1_Piffiii,"ax",@progbits
	.align	128
        .global         _Z8d2q9_bgkPKfS0_S0_S0_S0_S0_S0_S0_S0_PfS1_S1_S1_S1_S1_S1_S1_S1_PKiS1_Piffiii
        .type           _Z8d2q9_bgkPKfS0_S0_S0_S0_S0_S0_S0_S0_PfS1_S1_S1_S1_S1_S1_S1_S1_PKiS1_Piffiii,@function
        .size           _Z8d2q9_bgkPKfS0_S0_S0_S0_S0_S0_S0_S0_PfS1_S1_S1_S1_S1_S1_S1_S1_PKiS1_Piffiii,(.L_x_59 - _Z8d2q9_bgkPKfS0_S0_S0_S0_S0_S0_S0_S0_PfS1_S1_S1_S1_S1_S1_S1_S1_PKiS1_Piffiii)
        .other          _Z8d2q9_bgkPKfS0_S0_S0_S0_S0_S0_S0_S0_PfS1_S1_S1_S1_S1_S1_S1_S1_PKiS1_Piffiii,@"STO_CUDA_ENTRY STV_DEFAULT"
_Z8d2q9_bgkPKfS0_S0_S0_S0_S0_S0_S0_S0_PfS1_S1_S1_S1_S1_S1_S1_S1_PKiS1_Piffiii:
.text._Z8d2q9_bgkPKfS0_S0_S0_S0_S0_S0_S0_S0_PfS1_S1_S1_S1_S1_S1_S1_S1_PKiS1_Piffiii:
[----:B------:R-:W-:Y:S08]  /*0000*/  LDC R1, c[0x0][0x37c] ;  /* 0x0000df00ff017b82 */ /* 0x000ff00000000800 */
[----:B------:R-:W0:Y:S01]  /*0010*/  LDC R4, c[0x0][0x430] ;  /* 0x00010c00ff047b82 */ /* 0x000e220000000800 */
[----:B------:R-:W1:Y:S01]  /*0020*/  S2R R0, SR_TID.Y ;  /* 0x0000000000007919 */ /* 0x000e620000002200 */
[----:B------:R-:W2:Y:S01]  /*0030*/  LDCU.64 UR10, c[0x0][0x358] ;  /* 0x00006b00ff0a77ac */ /* 0x000ea20008000a00 */
[----:B------:R-:W3:Y:S05]  /*0040*/  S2R R3, SR_TID.X ;  /* 0x0000000000037919 */ /* 0x000eea0000002100 */
[----:B------:R-:W4:Y:S08]  /*0050*/  LDC R10, c[0x0][0x434] ;  /* 0x00010d00ff0a7b82 */ /* 0x000f300000000800 */
[----:B------:R-:W3:Y:S08]  /*0060*/  LDC R2, c[0x0][0x360] ;  /* 0x0000d800ff027b82 */ /* 0x000ef00000000800 */
[----:B------:R-:W1:Y:S01]  /*0070*/  S2UR UR9, SR_CTAID.Y ;  /* 0x00000000000979c3 */ /* 0x000e620000002600 */
[----:B0-----:R-:W-:-:S07]  /*0080*/  IABS R16, R4 ;  /* 0x0000000400107213 */ /* 0x001fce0000000000 */
[----:B------:R-:W1:Y:S01]  /*0090*/  LDC R5, c[0x0][0x364] ;  /* 0x0000d900ff057b82 */ /* 0x000e620000000800 */
[----:B----4-:R-:W-:Y:S01]  /*00a0*/  IABS R11, R10 ;  /* 0x0000000a000b7213 */ /* 0x010fe20000000000 */
[----:B------:R-:W0:Y:S06]  /*00b0*/  I2F.RP R18, R16 ;  /* 0x0000001000127306 */ /* 0x000e2c0000209400 */
[----:B------:R-:W3:Y:S02]  /*00c0*/  S2UR UR8, SR_CTAID.X ;  /* 0x00000000000879c3 */ /* 0x000ee40000002500 */
[----:B------:R-:W4:Y:S06]  /*00d0*/  I2F.RP R19, R11 ;  /* 0x0000000b00137306 */ /* 0x000f2c0000209400 */
[----:B------:R-:W2:Y:S02]  /*00e0*/  LDC.64 R12, c[0x0][0x380] ;  /* 0x0000e000ff0c7b82 */ /* 0x000ea40000000a00 */
[----:B0-----:R-:W0:Y:S01]  /*00f0*/  MUFU.RCP R18, R18 ;  /* 0x0000001200127308 */ /* 0x001e220000001000 */
[----:B-1----:R-:W-:-:S07]  /*0100*/  IMAD R17, R5, UR9, R0 ;  /* 0x0000000905117c24 */ /* 0x002fce000f8e0200 */
[----:B----4-:R-:W1:Y:S01]  /*0110*/  MUFU.RCP R19, R19 ;  /* 0x0000001300137308 */ /* 0x010e620000001000 */
[----:B------:R-:W-:Y:S02]  /*0120*/  IMAD R6, R17, R4, RZ ;  /* 0x0000000411067224 */ /* 0x000fe400078e02ff */
[----:B---3--:R-:W-:-:S05]  /*0130*/  IMAD R7, R2, UR8, R3 ;  /* 0x0000000802077c24 */ /* 0x008fca000f8e0203 */
[----:B------:R-:W-:Y:S01]  /*0140*/  IADD3 R8, PT, PT, R7, R6, RZ ;  /* 0x0000000607087210 */ /* 0x000fe20007ffe0ff */
[----:B0-----:R-:W-:-:S04]  /*0150*/  VIADD R20, R18, 0xffffffe ;  /* 0x0ffffffe12147836 */ /* 0x001fc80000000000 */
[----:B--2---:R-:W-:Y:S01]  /*0160*/  IMAD.WIDE R12, R8, 0x4, R12 ;  /* 0x00000004080c7825 */ /* 0x004fe200078e020c */
[----:B-1----:R-:W-:-:S04]  /*0170*/  IADD3 R14, PT, PT, R19, 0xffffffe, RZ ;  /* 0x0ffffffe130e7810 */ /* 0x002fc80007ffe0ff */
[----:B------:R0:W5:Y:S01]  /*0180*/  LDG.E.CONSTANT R9, desc[UR10][R12.64] ;  /* 0x0000000a0c097981 */ /* 0x000162000c1e9900 */
[----:B------:R1:W2:Y:S01]  /*0190*/  F2I.FTZ.U32.TRUNC.NTZ R15, R14 ;  /* 0x0000000e000f7305 */ /* 0x0002a2000021f000 */
[----:B------:R-:W-:Y:S01]  /*01a0*/  IADD3 R19, PT, PT, R17, 0x1, RZ ;  /* 0x0000000111137810 */ /* 0x000fe20007ffe0ff */
[C---:B------:R-:W-:Y:S01]  /*01b0*/  VIADD R18, R7.reuse, 0x1 ;  /* 0x0000000107127836 */ /* 0x040fe20000000000 */
[----:B------:R-:W-:Y:S01]  /*01c0*/  ISETP.NE.AND P4, PT, R4, RZ, PT ;  /* 0x000000ff0400720c */ /* 0x000fe20003f85270 */
[----:B------:R-:W-:Y:S01]  /*01d0*/  BSSY.RECONVERGENT B1, `(.L_x_0) ;  /* 0x000005c000017945 */ /* 0x000fe20003800200 */
[----:B------:R-:W-:-:S03]  /*01e0*/  ISETP.NE.AND P6, PT, R7, RZ, PT ;  /* 0x000000ff0700720c */ /* 0x000fc60003fc5270 */
[----:B------:R-:W-:Y:S01]  /*01f0*/  BSSY.RELIABLE B0, `(.L_x_1) ;  /* 0x0000052000007945 */ /* 0x000fe20003800100 */
[----:B------:R-:W-:Y:S01]  /*0200*/  ISETP.NE.AND P5, PT, R17, RZ, PT ;  /* 0x000000ff1100720c */ /* 0x000fe20003fa5270 */
[----:B0-----:R0:W3:Y:S01]  /*0210*/  F2I.FTZ.U32.TRUNC.NTZ R13, R20 ;  /* 0x00000014000d7305 */ /* 0x0010e2000021f000 */
[----:B-1----:R-:W-:Y:S02]  /*0220*/  HFMA2 R14, -RZ, RZ, 0, 0 ;  /* 0x00000000ff0e7431 */ /* 0x002fe400000001ff */
[----:B------:R-:W-:Y:S01]  /*0230*/  IMAD.MOV.U32 R12, RZ, RZ, RZ ;  /* 0x000000ffff0c7224 */ /* 0x000fe200078e00ff */
[----:B--2---:R-:W-:Y:S02]  /*0240*/  IADD3 R22, PT, PT, RZ, -R15, RZ ;  /* 0x8000000fff167210 */ /* 0x004fe40007ffe0ff */
[----:B0-----:R-:W-:Y:S01]  /*0250*/  IABS R20, R19 ;  /* 0x0000001300147213 */ /* 0x001fe20000000000 */
[----:B---3--:R-:W-:-:S04]  /*0260*/  IMAD.MOV R21, RZ, RZ, -R13 ;  /* 0x000000ffff157224 */ /* 0x008fc800078e0a0d */
[----:B------:R-:W-:-:S04]  /*0270*/  IMAD R21, R21, R16, RZ ;  /* 0x0000001015157224 */ /* 0x000fc800078e02ff */
[----:B------:R-:W-:Y:S01]  /*0280*/  IMAD.HI.U32 R12, R13, R21, R12 ;  /* 0x000000150d0c7227 */ /* 0x000fe200078e000c */
[----:B------:R-:W-:-:S03]  /*0290*/  IABS R21, R18 ;  /* 0x0000001200157213 */ /* 0x000fc60000000000 */
[----:B------:R-:W-:-:S04]  /*02a0*/  IMAD R13, R22, R11, RZ ;  /* 0x0000000b160d7224 */ /* 0x000fc800078e02ff */
[----:B------:R-:W-:Y:S01]  /*02b0*/  IMAD.HI.U32 R14, R15, R13, R14 ;  /* 0x0000000d0f0e7227 */ /* 0x000fe200078e000e */
[----:B------:R-:W-:Y:S02]  /*02c0*/  MOV R13, R20 ;  /* 0x00000014000d7202 */ /* 0x000fe40000000f00 */
[----:B------:R-:W-:Y:S01]  /*02d0*/  SEL R20, R17, R10, P5 ;  /* 0x0000000a11147207 */ /* 0x000fe20002800000 */
[----:B------:R-:W-:Y:S01]  /*02e0*/  IMAD.MOV.U32 R15, RZ, RZ, R21 ;  /* 0x000000ffff0f7224 */ /* 0x000fe200078e0015 */
[----:B------:R-:W-:Y:S01]  /*02f0*/  SEL R21, R7, R4, P6 ;  /* 0x0000000407157207 */ /* 0x000fe20003000000 */
[----:B------:R-:W-:-:S04]  /*0300*/  IMAD.HI.U32 R14, R14, R13, RZ ;  /* 0x0000000d0e0e7227 */ /* 0x000fc800078e00ff */
[----:B------:R-:W-:Y:S01]  /*0310*/  IMAD.HI.U32 R12, R12, R15, RZ ;  /* 0x0000000f0c0c7227 */ /* 0x000fe200078e00ff */
[----:B------:R-:W-:-:S03]  /*0320*/  IADD3 R14, PT, PT, -R14, RZ, RZ ;  /* 0x000000ff0e0e7210 */ /* 0x000fc60007ffe1ff */
[----:B------:R-:W-:Y:S02]  /*0330*/  IMAD.MOV R12, RZ, RZ, -R12 ;  /* 0x000000ffff0c7224 */ /* 0x000fe400078e0a0c */
[C---:B------:R-:W-:Y:S02]  /*0340*/  IMAD R14, R11.reuse, R14, R13 ;  /* 0x0000000e0b0e7224 */ /* 0x040fe400078e020d */
[C---:B------:R-:W-:Y:S01]  /*0350*/  IMAD R15, R16.reuse, R12, R15 ;  /* 0x0000000c100f7224 */ /* 0x040fe200078e020f */
[----:B------:R-:W0:Y:S02]  /*0360*/  LDC R13, c[0x0][0x428] ;  /* 0x00010a00ff0d7b82 */ /* 0x000e240000000800 */
[----:B------:R-:W-:Y:S02]  /*0370*/  ISETP.GT.U32.AND P0, PT, R11, R14, PT ;  /* 0x0000000e0b00720c */ /* 0x000fe40003f04070 */
[----:B------:R-:W-:-:S11]  /*0380*/  ISETP.GT.U32.AND P1, PT, R16, R15, PT ;  /* 0x0000000f1000720c */ /* 0x000fd60003f24070 */
[----:B------:R-:W-:Y:S02]  /*0390*/  @!P0 IADD3 R14, PT, PT, R14, -R11, RZ ;  /* 0x8000000b0e0e8210 */ /* 0x000fe40007ffe0ff */
[----:B------:R-:W-:Y:S01]  /*03a0*/  @!P1 IMAD.IADD R15, R15, 0x1, -R16 ;  /* 0x000000010f0f9824 */ /* 0x000fe200078e0a10 */
[----:B------:R-:W-:Y:S02]  /*03b0*/  ISETP.GE.AND P0, PT, R18, RZ, PT ;  /* 0x000000ff1200720c */ /* 0x000fe40003f06270 */
[----:B------:R-:W-:Y:S02]  /*03c0*/  ISETP.GT.U32.AND P2, PT, R11, R14, PT ;  /* 0x0000000e0b00720c */ /* 0x000fe40003f44070 */
[----:B------:R-:W-:Y:S02]  /*03d0*/  ISETP.GT.U32.AND P3, PT, R16, R15, PT ;  /* 0x0000000f1000720c */ /* 0x000fe40003f64070 */
[----:B------:R-:W-:Y:S01]  /*03e0*/  ISETP.GE.AND P1, PT, R19, RZ, PT ;  /* 0x000000ff1300720c */ /* 0x000fe20003f26270 */
[C---:B0-----:R-:W-:Y:S01]  /*03f0*/  FMUL R12, R13.reuse, 0.027777777984738349915 ;  /* 0x3ce38e390d0c7820 */ /* 0x041fe20000400000 */
[----:B------:R-:W-:-:S07]  /*0400*/  FMUL R13, R13, 0.11111111193895339966 ;  /* 0x3de38e390d0d7820 */ /* 0x000fce0000400000 */
[----:B------:R-:W-:Y:S01]  /*0410*/  @!P2 IADD3 R14, PT, PT, R14, -R11, RZ ;  /* 0x8000000b0e0ea210 */ /* 0x000fe20007ffe0ff */
[C---:B------:R-:W-:Y:S02]  /*0420*/  VIADD R11, R10.reuse, 0xfffffffe ;  /* 0xfffffffe0a0b7836 */ /* 0x040fe40000000000 */
[----:B------:R-:W-:Y:S01]  /*0430*/  @!P3 IMAD.IADD R15, R15, 0x1, -R16 ;  /* 0x000000010f0fb824 */ /* 0x000fe200078e0a10 */
[----:B------:R-:W-:Y:S01]  /*0440*/  ISETP.NE.AND P3, PT, R10, RZ, PT ;  /* 0x000000ff0a00720c */ /* 0x000fe20003f65270 */
[----:B------:R-:W-:Y:S01]  /*0450*/  IMAD.MOV.U32 R18, RZ, RZ, R14 ;  /* 0x000000ffff127224 */ /* 0x000fe200078e000e */
[----:B------:R-:W-:Y:S02]  /*0460*/  ISETP.NE.AND P2, PT, R17, R11, PT ;  /* 0x0000000b1100720c */ /* 0x000fe40003f45270 */
[----:B------:R-:W-:Y:S01]  /*0470*/  MOV R19, R15 ;  /* 0x0000000f00137202 */ /* 0x000fe20000000f00 */
[----:B------:R-:W-:-:S03]  /*0480*/  @!P1 IMAD.MOV R18, RZ, RZ, -R18 ;  /* 0x000000ffff129224 */ /* 0x000fc600078e0a12 */
[----:B------:R-:W-:Y:S02]  /*0490*/  @!P0 IADD3 R19, PT, PT, -R19, RZ, RZ ;  /* 0x000000ff13138210 */ /* 0x000fe40007ffe1ff */
[----:B------:R-:W-:-:S03]  /*04a0*/  @!P4 LOP3.LUT R19, RZ, R4, RZ, 0x33, !PT ;  /* 0x00000004ff13c212 */ /* 0x000fc600078e33ff */
[----:B------:R-:W-:Y:S02]  /*04b0*/  @!P3 LOP3.LUT R18, RZ, R10, RZ, 0x33, !PT ;  /* 0x0000000aff12b212 */ /* 0x000fe400078e33ff */
[----:B------:R-:W-:Y:S05]  /*04c0*/  @P2 BRA `(.L_x_2) ;  /* 0x0000000000902947 */ /* 0x000fea0003800000 */
[----:B------:R-:W0:Y:S01]  /*04d0*/  LDCU.64 UR4, c[0x0][0x410] ;  /* 0x00008200ff0477ac */ /* 0x000e220008000a00 */
[----:B------:R-:W-:Y:S02]  /*04e0*/  SHF.R.S32.HI R23, RZ, 0x1f, R21 ;  /* 0x0000001fff177819 */ /* 0x000fe40000011415 */
[----:B------:R-:W-:-:S04]  /*04f0*/  IADD3 R16, P0, PT, R21, R6, RZ ;  /* 0x0000000615107210 */ /* 0x000fc80007f1e0ff */
[----:B------:R-:W-:Y:S02]  /*0500*/  LEA.HI.X.SX32 R15, R6, R23, 0x1, P0 ;  /* 0x00000017060f7211 */ /* 0x000fe400000f0eff */
[C---:B------:R-:W-:Y:S02]  /*0510*/  SHF.L.U32 R17, R16.reuse, 0x2, RZ ;  /* 0x0000000210117819 */ /* 0x040fe400000006ff */
[----:B------:R-:W-:Y:S02]  /*0520*/  SHF.L.U64.HI R16, R16, 0x2, R15 ;  /* 0x0000000210107819 */ /* 0x000fe4000001020f */
[----:B0-----:R-:W-:-:S04]  /*0530*/  IADD3 R14, P0, PT, R17, UR4, RZ ;  /* 0x00000004110e7c10 */ /* 0x001fc8000ff1e0ff */
[----:B------:R-:W-:-:S05]  /*0540*/  IADD3.X R15, PT, PT, R16, UR5, RZ, P0, !PT ;  /* 0x00000005100f7c10 */ /* 0x000fca00087fe4ff */
[----:B------:R-:W2:Y:S02]  /*0550*/  LDG.E.CONSTANT R14, desc[UR10][R14.64+-0x4] ;  /* 0xfffffc0a0e0e7981 */ /* 0x000ea4000c1e9900 */
[----:B--2---:R-:W-:-:S13]  /*0560*/  ISETP.NE.AND P0, PT, R14, RZ, PT ;  /* 0x000000ff0e00720c */ /* 0x004fda0003f05270 */
[----:B------:R-:W-:Y:S05]  /*0570*/  @P0 BRA `(.L_x_2) ;  /* 0x0000000000640947 */ /* 0x000fea0003800000 */
[----:B------:R-:W0:Y:S02]  /*0580*/  LDCU.64 UR4, c[0x0][0x398] ;  /* 0x00007300ff0477ac */ /* 0x000e240008000a00 */
[----:B0-----:R-:W-:-:S04]  /*0590*/  IADD3 R14, P0, PT, R17, UR4, RZ ;  /* 0x00000004110e7c10 */ /* 0x001fc8000ff1e0ff */
[----:B------:R-:W-:-:S05]  /*05a0*/  IADD3.X R15, PT, PT, R16, UR5, RZ, P0, !PT ;  /* 0x00000005100f7c10 */ /* 0x000fca00087fe4ff */
[----:B------:R-:W2:Y:S02]  /*05b0*/  LDG.E.CONSTANT R14, desc[UR10][R14.64+-0x4] ;  /* 0xfffffc0a0e0e7981 */ /* 0x000ea4000c1e9900 */
[----:B--2---:R-:W-:-:S13]  /*05c0*/  FSETP.GT.AND P0, PT, R14, R13, PT ;  /* 0x0000000d0e00720b */ /* 0x004fda0003f04000 */
[----:B------:R-:W-:Y:S05]  /*05d0*/  @!P0 BRA `(.L_x_2) ;  /* 0x00000000004c8947 */ /* 0x000fea0003800000 */
[----:B------:R-:W0:Y:S02]  /*05e0*/  LDCU.64 UR4, c[0x0][0x3b0] ;  /* 0x00007600ff0477ac */ /* 0x000e240008000a00 */
[----:B0-----:R-:W-:-:S04]  /*05f0*/  IADD3 R14, P0, PT, R17, UR4, RZ ;  /* 0x00000004110e7c10 */ /* 0x001fc8000ff1e0ff */
[----:B------:R-:W-:-:S06]  /*0600*/  IADD3.X R15, PT, PT, R16, UR5, RZ, P0, !PT ;  /* 0x00000005100f7c10 */ /* 0x000fcc00087fe4ff */
        /* <DEDUP_REMOVED lines=8> */
[----:B------:R-:W-:Y:S05]  /*0690*/  @P0 BREAK.RELIABLE B0 ;  /* 0x0000000000000942 */ /* 0x000fea0003800100 */
[----:B------:R-:W-:Y:S05]  /*06a0*/  @!P0 BRA `(.L_x_2) ;  /* 0x0000000000188947 */ /* 0x000fea0003800000 */
[----:B------:R-:W0:Y:S02]  /*06b0*/  LDCU.64 UR4, c[0x0][0x388] ;  /* 0x00007100ff0477ac */ /* 0x000e240008000a00 */
[----:B0-----:R-:W-:-:S04]  /*06c0*/  IADD3 R14, P0, PT, R17, UR4, RZ ;  /* 0x00000004110e7c10 */ /* 0x001fc8000ff1e0ff */
[----:B------:R-:W-:-:S05]  /*06d0*/  IADD3.X R15, PT, PT, R16, UR5, RZ, P0, !PT ;  /* 0x00000005100f7c10 */ /* 0x000fca00087fe4ff */
[----:B------:R-:W2:Y:S02]  /*06e0*/  LDG.E.CONSTANT R14, desc[UR10][R14.64+-0x4] ;  /* 0xfffffc0a0e0e7981 */ /* 0x000ea4000c1e9900 */
[----:B--2---:R-:W-:Y:S01]  /*06f0*/  FADD R26, R14, R13 ;  /* 0x0000000d0e1a7221 */ /* 0x004fe20000000000 */
[----:B------:R-:W-:Y:S06]  /*0700*/  BRA `(.L_x_3) ;  /* 0x0000000000207947 */ /* 0x000fec0003800000 */
.L_x_2:
[----:B------:R-:W-:Y:S05]  /*0710*/  BSYNC.RELIABLE B0 ;  /* 0x0000000000007941 */ /* 0x000fea0003800100 */
.L_x_1:
[----:B------:R-:W0:Y:S01]  /*0720*/  LDCU.64 UR4, c[0x0][0x388] ;  /* 0x00007100ff0477ac */ /* 0x000e220008000a00 */
[----:B------:R-:W-:Y:S02]  /*0730*/  SHF.R.S32.HI R23, RZ, 0x1f, R21 ;  /* 0x0000001fff177819 */ /* 0x000fe40000011415 */
[----:B------:R-:W-:-:S04]  /*0740*/  IADD3 R15, P0, PT, R21, R6, RZ ;  /* 0x00000006150f7210 */ /* 0x000fc80007f1e0ff */
[----:B------:R-:W-:Y:S02]  /*0750*/  LEA.HI.X.SX32 R16, R6, R23, 0x1, P0 ;  /* 0x0000001706107211 */ /* 0x000fe400000f0eff */
[----:B0-----:R-:W-:-:S04]  /*0760*/  LEA R14, P0, R15, UR4, 0x2 ;  /* 0x000000040f0e7c11 */ /* 0x001fc8000f8010ff */
[----:B------:R-:W-:-:S05]  /*0770*/  LEA.HI.X R15, R15, UR5, R16, 0x2, P0 ;  /* 0x000000050f0f7c11 */ /* 0x000fca00080f1410 */
[----:B------:R0:W5:Y:S04]  /*0780*/  LDG.E.CONSTANT R26, desc[UR10][R14.64+-0x4] ;  /* 0xfffffc0a0e1a7981 */ /* 0x000168000c1e9900 */
.L_x_3:
[----:B------:R-:W-:Y:S05]  /*0790*/  BSYNC.RECONVERGENT B1 ;  /* 0x0000000000017941 */ /* 0x000fea0003800200 */
.L_x_0:
[----:B------:R-:W-:Y:S05]  /*07a0*/  WARPSYNC.ALL ;  /* 0x0000000000007948 */ /* 0x000fea0003800000 */
[----:B0-----:R-:W0:Y:S01]  /*07b0*/  LDC.64 R14, c[0x0][0x390] ;  /* 0x0000e400ff0e7b82 */ /* 0x001e220000000a00 */
[----:B------:R-:W-:-:S04]  /*07c0*/  VIADD R17, R20, 0xffffffff ;  /* 0xffffffff14117836 */ /* 0x000fc80000000000 */
[----:B------:R-:W-:-:S05]  /*07d0*/  IMAD R22, R17, R4, RZ ;  /* 0x0000000411167224 */ /* 0x000fca00078e02ff */
[----:B------:R-:W-:-:S05]  /*07e0*/  IADD3 R17, PT, PT, R7, R22, RZ ;  /* 0x0000001607117210 */ /* 0x000fca0007ffe0ff */
[----:B0-----:R-:W-:-:S05]  /*07f0*/  IMAD.WIDE R14, R17, 0x4, R14 ;  /* 0x00000004110e7825 */ /* 0x001fca00078e020e */
[----:B------:R0:W5:Y:S01]  /*0800*/  LDG.E.CONSTANT R24, desc[UR10][R14.64] ;  /* 0x0000000a0e187981 */ /* 0x000162000c1e9900 */
[----:B------:R-:W-:Y:S04]  /*0810*/  BSSY.RECONVERGENT B2, `(.L_x_4) ;  /* 0x0000023000027945 */ /* 0x000fe80003800200 */
[----:B------:R-:W-:Y:S04]  /*0820*/  BSSY.RELIABLE B1, `(.L_x_5) ;  /* 0x000001b000017945 */ /* 0x000fe80003800100 */
[----:B------:R-:W-:Y:S05]  /*0830*/  @P2 BRA `(.L_x_6) ;  /* 0x0000000000642947 */ /* 0x000fea0003800000 */
[----:B0-----:R-:W0:Y:S01]  /*0840*/  LDC.64 R14, c[0x0][0x410] ;  /* 0x00010400ff0e7b82 */ /* 0x001e220000000a00 */
[----:B------:R-:W-:-:S04]  /*0850*/  IMAD.IADD R25, R19, 0x1, R6 ;  /* 0x0000000113197824 */ /* 0x000fc800078e0206 */
[----:B0-----:R-:W-:-:S06]  /*0860*/  IMAD.WIDE R14, R25, 0x4, R14 ;  /* 0x00000004190e7825 */ /* 0x001fcc00078e020e */
[----:B------:R-:W2:Y:S02]  /*0870*/  LDG.E.CONSTANT R14, desc[UR10][R14.64] ;  /* 0x0000000a0e0e7981 */ /* 0x000ea4000c1e9900 */
[----:B--2---:R-:W-:-:S13]  /*0880*/  ISETP.NE.AND P0, PT, R14, RZ, PT ;  /* 0x000000ff0e00720c */ /* 0x004fda0003f05270 */
[----:B------:R-:W-:Y:S05]  /*0890*/  @P0 BRA `(.L_x_6) ;  /* 0x00000000004c0947 */ /* 0x000fea0003800000 */
[----:B------:R-:W0:Y:S02]  /*08a0*/  LDCU.64 UR4, c[0x0][0x398] ;  /* 0x00007300ff0477ac */ /* 0x000e240008000a00 */
[----:B0-----:R-:W-:Y:S01]  /*08b0*/  MOV R14, UR4 ;  /* 0x00000004000e7c02 */ /* 0x001fe20008000f00 */
[----:B------:R-:W-:-:S04]  /*08c0*/  IMAD.U32 R15, RZ, RZ, UR5 ;  /* 0x00000005ff0f7e24 */ /* 0x000fc8000f8e00ff */
[----:B------:R-:W-:-:S06]  /*08d0*/  IMAD.WIDE R28, R25, 0x4, R14 ;  /* 0x00000004191c7825 */ /* 0x000fcc00078e020e */
[----:B------:R-:W2:Y:S02]  /*08e0*/  LDG.E.CONSTANT R28, desc[UR10][R28.64] ;  /* 0x0000000a1c1c7981 */ /* 0x000ea4000c1e9900 */
[----:B--2---:R-:W-:-:S13]  /*08f0*/  FSETP.GT.AND P0, PT, R28, R13, PT ;  /* 0x0000000d1c00720b */ /* 0x004fda0003f04000 */
[----:B------:R-:W-:Y:S05]  /*0900*/  @!P0 BRA `(.L_x_6) ;  /* 0x0000000000308947 */ /* 0x000fea0003800000 */
[----:B------:R-:W0:Y:S02]  /*0910*/  LDC.64 R16, c[0x0][0x3b0] ;  /* 0x0000ec00ff107b82 */ /* 0x000e240000000a00 */
[----:B0-----:R-:W-:-:S06]  /*0920*/  IMAD.WIDE R16, R25, 0x4, R16 ;  /* 0x0000000419107825 */ /* 0x001fcc00078e0210 */
[----:B------:R-:W2:Y:S02]  /*0930*/  LDG.E.CONSTANT R17, desc[UR10][R16.64] ;  /* 0x0000000a10117981 */ /* 0x000ea4000c1e9900 */
[----:B--2---:R-:W-:-:S13]  /*0940*/  FSETP.GT.AND P0, PT, R17, R12, PT ;  /* 0x0000000c1100720b */ /* 0x004fda0003f04000 */
[----:B------:R-:W-:Y:S05]  /*0950*/  @!P0 BRA `(.L_x_6) ;  /* 0x00000000001c8947 */ /* 0x000fea0003800000 */
[----:B------:R-:W0:Y:S02]  /*0960*/  LDC.64 R16, c[0x0][0x3b8] ;  /* 0x0000ee00ff107b82 */ /* 0x000e240000000a00 */
[----:B0-----:R-:W-:-:S06]  /*0970*/  IMAD.WIDE R16, R25, 0x4, R16 ;  /* 0x0000000419107825 */ /* 0x001fcc00078e0210 */
[----:B------:R-:W2:Y:S02]  /*0980*/  LDG.E.CONSTANT R17, desc[UR10][R16.64] ;  /* 0x0000000a10117981 */ /* 0x000ea4000c1e9900 */
[----:B--2---:R-:W-:-:S13]  /*0990*/  FSETP.GT.AND P0, PT, R17, R12, PT ;  /* 0x0000000c1100720b */ /* 0x004fda0003f04000 */
[----:B------:R-:W-:Y:S05]  /*09a0*/  @P0 BREAK.RELIABLE B1 ;  /* 0x0000000000010942 */ /* 0x000fea0003800100 */
[----:B------:R-:W-:Y:S01]  /*09b0*/  @P0 FADD R28, R28, -R13 ;  /* 0x8000000d1c1c0221 */ /* 0x000fe20000000000 */
[----:B------:R-:W-:Y:S06]  /*09c0*/  @P0 BRA `(.L_x_7) ;  /* 0x00000000001c0947 */ /* 0x000fec0003800000 */
.L_x_6:
[----:B------:R-:W-:Y:S05]  /*09d0*/  BSYNC.RELIABLE B1 ;  /* 0x0000000000017941 */ /* 0x000fea0003800100 */
.L_x_5:
[----:B------:R-:W0:Y:S01]  /*09e0*/  LDCU.64 UR4, c[0x0][0x398] ;  /* 0x00007300ff0477ac */ /* 0x000e220008000a00 */
[----:B------:R-:W-:Y:S02]  /*09f0*/  IADD3 R29, PT, PT, R19, R6, RZ ;  /* 0x00000006131d7210 */ /* 0x000fe40007ffe0ff */
[----:B0-----:R-:W-:Y:S01]  /*0a00*/  MOV R15, UR5 ;  /* 0x00000005000f7c02 */ /* 0x001fe20008000f00 */
[----:B------:R-:W-:-:S04]  /*0a10*/  IMAD.U32 R14, RZ, RZ, UR4 ;  /* 0x00000004ff0e7e24 */ /* 0x000fc8000f8e00ff */
[----:B------:R-:W-:-:S06]  /*0a20*/  IMAD.WIDE R28, R29, 0x4, R14 ;  /* 0x000000041d1c7825 */ /* 0x000fcc00078e020e */
[----:B------:R0:W5:Y:S02]  /*0a30*/  LDG.E.CONSTANT R28, desc[UR10][R28.64] ;  /* 0x0000000a1c1c7981 */ /* 0x000164000c1e9900 */
.L_x_7:
[----:B------:R-:W-:Y:S05]  /*0a40*/  BSYNC.RECONVERGENT B2 ;  /* 0x0000000000027941 */ /* 0x000fea0003800200 */
.L_x_4:
[----:B------:R-:W-:Y:S05]  /*0a50*/  WARPSYNC.ALL ;  /* 0x0000000000007948 */ /* 0x000fea0003800000 */
[----:B------:R-:W1:Y:S01]  /*0a60*/  LDC.64 R16, c[0x0][0x3a0] ;  /* 0x0000e800ff107b82 */ /* 0x000e620000000a00 */
[----:B------:R-:W-:-:S04]  /*0a70*/  IMAD R4, R18, R4, RZ ;  /* 0x0000000412047224 */ /* 0x000fc800078e02ff */
[----:B------:R-:W-:-:S04]  /*0a80*/  IMAD.IADD R7, R7, 0x1, R4 ;  /* 0x0000000107077824 */ /* 0x000fc800078e0204 */
[----:B-1----:R-:W-:-:S05]  /*0a90*/  IMAD.WIDE R16, R7, 0x4, R16 ;  /* 0x0000000407107825 */ /* 0x002fca00078e0210 */
[----:B------:R1:W5:Y:S01]  /*0aa0*/  LDG.E.CONSTANT R25, desc[UR10][R16.64] ;  /* 0x0000000a10197981 */ /* 0x000362000c1e9900 */
[----:B------:R-:W-:Y:S01]  /*0ab0*/  IADD3 R7, PT, PT, R10, -0x1, RZ ;  /* 0xffffffff0a077810 */ /* 0x000fe20007ffe0ff */
[----:B------:R-:W-:Y:S04]  /*0ac0*/  BSSY.RECONVERGENT B3, `(.L_x_8) ;  /* 0x000004c000037945 */ /* 0x000fe80003800200 */
[----:B------:R-:W-:Y:S01]  /*0ad0*/  BSSY.RELIABLE B2, `(.L_x_9) ;  /* 0x0000044000027945 */ /* 0x000fe20003800100 */
[----:B------:R-:W-:-:S13]  /*0ae0*/  ISETP.NE.AND P0, PT, R20, R7, PT ;  /* 0x000000071400720c */ /* 0x000fda0003f05270 */
[----:B-1----:R-:W-:Y:S05]  /*0af0*/  @P0 BRA `(.L_x_10) ;  /* 0x0000000000880947 */ /* 0x002fea0003800000 */
[----:B------:R-:W1:Y:S01]  /*0b00*/  LDCU.64 UR4, c[0x0][0x410] ;  /* 0x00008200ff0477ac */ /* 0x000e620008000a00 */
[----:B------:R-:W-:-:S04]  /*0b10*/  IADD3 R16, P1, PT, R21, R22, RZ ;  /* 0x0000001615107210 */ /* 0x000fc80007f3e0ff */
[----:B------:R-:W-:Y:S01]  /*0b20*/  LEA.HI.X.SX32 R7, R22, R23, 0x1, P1 ;  /* 0x0000001716077211 */ /* 0x000fe200008f0eff */
[----:B------:R-:W-:-:S03]  /*0b30*/  IMAD.SHL.U32 R10, R16, 0x4, RZ ;  /* 0x00000004100a7824 */ /* 0x000fc600078e00ff */
[----:B------:R-:W-:Y:S02]  /*0b40*/  SHF.L.U64.HI R16, R16, 0x2, R7 ;  /* 0x0000000210107819 */ /* 0x000fe40000010207 */
[----:B-1----:R-:W-:-:S04]  /*0b50*/  IADD3 R6, P1, PT, R10, UR4, RZ ;  /* 0x000000040a067c10 */ /* 0x002fc8000ff3e0ff */
[----:B------:R-:W-:-:S05]  /*0b60*/  IADD3.X R7, PT, PT, R16, UR5, RZ, P1, !PT ;  /* 0x0000000510077c10 */ /* 0x000fca0008ffe4ff */
[----:B------:R-:W2:Y:S02]  /*0b70*/  LDG.E.CONSTANT R6, desc[UR10][R6.64+-0x4] ;  /* 0xfffffc0a06067981 */ /* 0x000ea4000c1e9900 */
[----:B--2---:R-:W-:-:S13]  /*0b80*/  ISETP.NE.AND P1, PT, R6, RZ, PT ;  /* 0x000000ff0600720c */ /* 0x004fda0003f25270 */
[----:B------:R-:W-:Y:S05]  /*0b90*/  @P1 BRA `(.L_x_10) ;  /* 0x0000000000601947 */ /* 0x000fea0003800000 */
[----:B------:R-:W1:Y:S02]  /*0ba0*/  LDCU.64 UR4, c[0x0][0x398] ;  /* 0x00007300ff0477ac */ /* 0x000e640008000a00 */
[----:B-1----:R-:W-:-:S04]  /*0bb0*/  IADD3 R6, P1, PT, R10, UR4, RZ ;  /* 0x000000040a067c10 */ /* 0x002fc8000ff3e0ff */
[----:B------:R-:W-:-:S05]  /*0bc0*/  IADD3.X R7, PT, PT, R16, UR5, RZ, P1, !PT ;  /* 0x0000000510077c10 */ /* 0x000fca0008ffe4ff */
[----:B------:R-:W2:Y:S02]  /*0bd0*/  LDG.E.CONSTANT R6, desc[UR10][R6.64+-0x4] ;  /* 0xfffffc0a06067981 */ /* 0x000ea4000c1e9900 */
[----:B--2---:R-:W-:-:S13]  /*0be0*/  FSETP.GT.AND P1, PT, R6, R13, PT ;  /* 0x0000000d0600720b */ /* 0x004fda0003f24000 */
[----:B------:R-:W-:Y:S05]  /*0bf0*/  @!P1 BRA `(.L_x_10) ;  /* 0x0000000000489947 */ /* 0x000fea0003800000 */
[----:B------:R-:W1:Y:S02]  /*0c00*/  LDCU.64 UR4, c[0x0][0x3b0] ;  /* 0x00007600ff0477ac */ /* 0x000e640008000a00 */
[----:B-1----:R-:W-:-:S04]  /*0c10*/  IADD3 R6, P1, PT, R10, UR4, RZ ;  /* 0x000000040a067c10 */ /* 0x002fc8000ff3e0ff */
[----:B------:R-:W-:-:S06]  /*0c20*/  IADD3.X R7, PT, PT, R16, UR5, RZ, P1, !PT ;  /* 0x0000000510077c10 */ /* 0x000fcc0008ffe4ff */
        /* <DEDUP_REMOVED lines=13> */
[----:B--2---:R-:W-:Y:S01]  /*0d00*/  FADD R10, R7, R12 ;  /* 0x0000000c070a7221 */ /* 0x004fe20000000000 */
[----:B------:R-:W-:Y:S06]  /*0d10*/  BRA `(.L_x_11) ;  /* 0x00000000001c7947 */ /* 0x000fec0003800000 */
.L_x_10:
[----:B------:R-:W1:Y:S01]  /*0d20*/  LDCU.64 UR4, c[0x0][0x3a8] ;  /* 0x00007500ff0477ac */ /* 0x000e620008000a00 */
[----:B------:R-:W-:-:S04]  /*0d30*/  IADD3 R7, P1, PT, R21, R22, RZ ;  /* 0x0000001615077210 */ /* 0x000fc80007f3e0ff */
[----:B------:R-:W-:Y:S02]  /*0d40*/  LEA.HI.X.SX32 R10, R22, R23, 0x1, P1 ;  /* 0x00000017160a7211 */ /* 0x000fe400008f0eff */
[----:B-1----:R-:W-:-:S04]  /*0d50*/  LEA R6, P1, R7, UR4, 0x2 ;  /* 0x0000000407067c11 */ /* 0x002fc8000f8210ff */
[----:B------:R-:W-:-:S05]  /*0d60*/  LEA.HI.X R7, R7, UR5, R10, 0x2, P1 ;  /* 0x0000000507077c11 */ /* 0x000fca00088f140a */
[----:B------:R1:W5:Y:S01]  /*0d70*/  LDG.E.CONSTANT R10, desc[UR10][R6.64+-0x4] ;  /* 0xfffffc0a060a7981 */ /* 0x000362000c1e9900 */
[----:B------:R-:W-:Y:S05]  /*0d80*/  @P0 BRA `(.L_x_12) ;  /* 0x0000000000600947 */ /* 0x000fea0003800000 */
.L_x_11:
[----:B-1----:R-:W1:Y:S01]  /*0d90*/  LDC.64 R6, c[0x0][0x410] ;  /* 0x00010400ff067b82 */ /* 0x002e620000000a00 */
[----:B0-----:R-:W-:-:S05]  /*0da0*/  IADD3 R29, PT, PT, R19, R22, RZ ;  /* 0x00000016131d7210 */ /* 0x001fca0007ffe0ff */
[----:B-1----:R-:W-:-:S06]  /*0db0*/  IMAD.WIDE R6, R29, 0x4, R6 ;  /* 0x000000041d067825 */ /* 0x002fcc00078e0206 */
[----:B------:R-:W2:Y:S02]  /*0dc0*/  LDG.E.CONSTANT R6, desc[UR10][R6.64] ;  /* 0x0000000a06067981 */ /* 0x000ea4000c1e9900 */
[----:B--2---:R-:W-:-:S13]  /*0dd0*/  ISETP.NE.AND P0, PT, R6, RZ, PT ;  /* 0x000000ff0600720c */ /* 0x004fda0003f05270 */
[----:B------:R-:W-:Y:S05]  /*0de0*/  @P0 BRA `(.L_x_12) ;  /* 0x0000000000480947 */ /* 0x000fea0003800000 */
[----:B------:R-:W-:-:S06]  /*0df0*/  IMAD.WIDE R6, R29, 0x4, R14 ;  /* 0x000000041d067825 */ /* 0x000fcc00078e020e */
[----:B------:R-:W2:Y:S02]  /*0e00*/  LDG.E.CONSTANT R6, desc[UR10][R6.64] ;  /* 0x0000000a06067981 */ /* 0x000ea4000c1e9900 */
[----:B--2---:R-:W-:-:S13]  /*0e10*/  FSETP.GT.AND P0, PT, R6, R13, PT ;  /* 0x0000000d0600720b */ /* 0x004fda0003f04000 */
[----:B------:R-:W-:Y:S05]  /*0e20*/  @!P0 BRA `(.L_x_12) ;  /* 0x0000000000388947 */ /* 0x000fea0003800000 */
[----:B------:R-:W0:Y:S02]  /*0e30*/  LDCU.64 UR4, c[0x0][0x3b0] ;  /* 0x00007600ff0477ac */ /* 0x000e240008000a00 */
[----:B0-----:R-:W-:Y:S01]  /*0e40*/  MOV R17, UR5 ;  /* 0x0000000500117c02 */ /* 0x001fe20008000f00 */
[----:B------:R-:W-:-:S04]  /*0e50*/  IMAD.U32 R16, RZ, RZ, UR4 ;  /* 0x00000004ff107e24 */ /* 0x000fc8000f8e00ff */
[----:B------:R-:W-:-:S05]  /*0e60*/  IMAD.WIDE R6, R29, 0x4, R16 ;  /* 0x000000041d067825 */ /* 0x000fca00078e0210 */
        /* <DEDUP_REMOVED lines=10> */
.L_x_12:
[----:B------:R-:W-:Y:S05]  /*0f10*/  BSYNC.RELIABLE B2 ;  /* 0x0000000000027941 */ /* 0x000fea0003800100 */
.L_x_9:
[----:B------:R-:W2:Y:S01]  /*0f20*/  LDCU.64 UR4, c[0x0][0x3b0] ;  /* 0x00007600ff0477ac */ /* 0x000ea20008000a00 */
[----:B-1----:R-:W-:Y:S01]  /*0f30*/  IMAD.IADD R7, R19, 0x1, R22 ;  /* 0x0000000113077824 */ /* 0x002fe200078e0216 */
[----:B--2---:R-:W-:Y:S01]  /*0f40*/  MOV R16, UR4 ;  /* 0x0000000400107c02 */ /* 0x004fe20008000f00 */
[----:B------:R-:W-:-:S04]  /*0f50*/  IMAD.U32 R17, RZ, RZ, UR5 ;  /* 0x00000005ff117e24 */ /* 0x000fc8000f8e00ff */
[----:B------:R-:W-:-:S05]  /*0f60*/  IMAD.WIDE R6, R7, 0x4, R16 ;  /* 0x0000000407067825 */ /* 0x000fca00078e0210 */
[----:B------:R1:W5:Y:S02]  /*0f70*/  LDG.E.CONSTANT R27, desc[UR10][R6.64] ;  /* 0x0000000a061b7981 */ /* 0x000364000c1e9900 */
.L_x_13:
[----:B------:R-:W-:Y:S05]  /*0f80*/  BSYNC.RECONVERGENT B3 ;  /* 0x0000000000037941 */ /* 0x000fea0003800200 */
.L_x_8:
[----:B------:R-:W-:Y:S05]  /*0f90*/  WARPSYNC.ALL ;  /* 0x0000000000007948 */ /* 0x000fea0003800000 */
[----:B------:R-:W-:Y:S01]  /*0fa0*/  ISETP.NE.AND P1, PT, R18, R11, PT ;  /* 0x0000000b1200720c */ /* 0x000fe20003f25270 */
[----:B------:R-:W-:Y:S04]  /*0fb0*/  BSSY.RECONVERGENT B4, `(.L_x_14) ;  /* 0x0000047000047945 */ /* 0x000fe80003800200 */
[----:B------:R-:W-:Y:S01]  /*0fc0*/  BSSY.RELIABLE B3, `(.L_x_15) ;  /* 0x000003f000037945 */ /* 0x000fe20003800100 */
[----:B-----5:R-:W-:-:S07]  /*0fd0*/  MOV R11, R27 ;  /* 0x0000001b000b7202 */ /* 0x020fce0000000f00 */
[----:B------:R-:W-:Y:S05]  /*0fe0*/  @P1 BRA `(.L_x_16) ;  /* 0x0000000000501947 */ /* 0x000fea0003800000 */
[----:B-1----:R-:W1:Y:S01]  /*0ff0*/  LDC.64 R6, c[0x0][0x410] ;  /* 0x00010400ff067b82 */ /* 0x002e620000000a00 */
[----:B------:R-:W-:-:S04]  /*1000*/  IMAD.IADD R27, R19, 0x1, R4 ;  /* 0x00000001131b7824 */ /* 0x000fc800078e0204 */
        /* <DEDUP_REMOVED lines=8> */
[----:B------:R-:W-:-:S06]  /*1090*/  IMAD.WIDE R16, R27, 0x4, R16 ;  /* 0x000000041b107825 */ /* 0x000fcc00078e0210 */
[----:B------:R-:W2:Y:S02]  /*10a0*/  LDG.E.CONSTANT R17, desc[UR10][R16.64] ;  /* 0x0000000a10117981 */ /* 0x000ea4000c1e9900 */
[----:B--2---:R-:W-:-:S13]  /*10b0*/  FSETP.GT.AND P0, PT, R17, R12, PT ;  /* 0x0000000c1100720b */ /* 0x004fda0003f04000 */
[----:B------:R-:W-:Y:S05]  /*10c0*/  @!P0 BRA `(.L_x_16) ;  /* 0x0000000000188947 */ /* 0x000fea0003800000 */
[----:B------:R-:W1:Y:S02]  /*10d0*/  LDC.64 R6, c[0x0][0x3b8] ;  /* 0x0000ee00ff067b82 */ /* 0x000e640000000a00 */
[----:B-1----:R-:W-:-:S06]  /*10e0*/  IMAD.WIDE R6, R27, 0x4, R6 ;  /* 0x000000041b067825 */ /* 0x002fcc00078e0206 */
[----:B------:R-:W2:Y:S02]  /*10f0*/  LDG.E.CONSTANT R7, desc[UR10][R6.64] ;  /* 0x0000000a06077981 */ /* 0x000ea4000c1e9900 */
[----:B--2---:R-:W-:-:S13]  /*1100*/  FSETP.GT.AND P0, PT, R7, R12, PT ;  /* 0x0000000c0700720b */ /* 0x004fda0003f04000 */
[----:B------:R-:W-:Y:S01]  /*1110*/  @P0 FADD R14, R7, -R12 ;  /* 0x8000000c070e0221 */ /* 0x000fe20000000000 */
[----:B------:R-:W-:Y:S06]  /*1120*/  @P0 BRA `(.L_x_17) ;  /* 0x0000000000140947 */ /* 0x000fec0003800000 */
.L_x_16:
[----:B-1----:R-:W1:Y:S01]  /*1130*/  LDC.64 R6, c[0x0][0x3b8] ;  /* 0x0000ee00ff067b82 */ /* 0x002e620000000a00 */
[----:B------:R-:W-:-:S05]  /*1140*/  IADD3 R19, PT, PT, R19, R4, RZ ;  /* 0x0000000413137210 */ /* 0x000fca0007ffe0ff */
[----:B-1----:R-:W-:-:S05]  /*1150*/  IMAD.WIDE R6, R19, 0x4, R6 ;  /* 0x0000000413067825 */ /* 0x002fca00078e0206 */
[----:B------:R1:W5:Y:S01]  /*1160*/  LDG.E.CONSTANT R14, desc[UR10][R6.64] ;  /* 0x0000000a060e7981 */ /* 0x000362000c1e9900 */
[----:B------:R-:W-:Y:S05]  /*1170*/  @P1 BRA `(.L_x_18) ;  /* 0x00000000008c1947 */ /* 0x000fea0003800000 */
.L_x_17:
[----:B------:R-:W2:Y:S01]  /*1180*/  LDCU.64 UR4, c[0x0][0x410] ;  /* 0x00008200ff0477ac */ /* 0x000ea20008000a00 */
[----:B------:R-:W-:-:S04]  /*1190*/  IADD3 R15, P0, PT, R21, R4, RZ ;  /* 0x00000004150f7210 */ /* 0x000fc80007f1e0ff */
[----:B-1----:R-:W-:Y:S01]  /*11a0*/  LEA.HI.X.SX32 R6, R4, R23, 0x1, P0 ;  /* 0x0000001704067211 */ /* 0x002fe200000f0eff */
[----:B------:R-:W-:-:S03]  /*11b0*/  IMAD.SHL.U32 R16, R15, 0x4, RZ ;  /* 0x000000040f107824 */ /* 0x000fc600078e00ff */
[----:B------:R-:W-:Y:S02]  /*11c0*/  SHF.L.U64.HI R15, R15, 0x2, R6 ;  /* 0x000000020f0f7819 */ /* 0x000fe40000010206 */
[----:B--2---:R-:W-:-:S04]  /*11d0*/  IADD3 R6, P0, PT, R16, UR4, RZ ;  /* 0x0000000410067c10 */ /* 0x004fc8000ff1e0ff */
        /* <DEDUP_REMOVED lines=21> */
[----:B------:R-:W-:Y:S05]  /*1330*/  @P0 BREAK.RELIABLE B3 ;  /* 0x0000000000030942 */ /* 0x000fea0003800100 */
[----:B------:R-:W-:Y:S05]  /*1340*/  @!P0 BRA `(.L_x_18) ;  /* 0x0000000000188947 */ /* 0x000fea0003800000 */
[----:B------:R-:W1:Y:S02]  /*1350*/  LDCU.64 UR4, c[0x0][0x3c0] ;  /* 0x00007800ff0477ac */ /* 0x000e640008000a00 */
[----:B-1----:R-:W-:-:S04]  /*1360*/  IADD3 R6, P0, PT, R16, UR4, RZ ;  /* 0x0000000410067c10 */ /* 0x002fc8000ff1e0ff */
[----:B------:R-:W-:-:S06]  /*1370*/  IADD3.X R7, PT, PT, R15, UR5, RZ, P0, !PT ;  /* 0x000000050f077c10 */ /* 0x000fcc00087fe4ff */
[----:B------:R-:W2:Y:S02]  /*1380*/  LDG.E.CONSTANT R7, desc[UR10][R6.64+-0x4] ;  /* 0xfffffc0a06077981 */ /* 0x000ea4000c1e9900 */
[----:B--2---:R-:W-:Y:S01]  /*1390*/  FADD R12, R7, R12 ;  /* 0x0000000c070c7221 */ /* 0x004fe20000000000 */
[----:B------:R-:W-:Y:S06]  /*13a0*/  BRA `(.L_x_19) ;  /* 0x00000000001c7947 */ /* 0x000fec0003800000 */
.L_x_18:
[----:B------:R-:W-:Y:S05]  /*13b0*/  BSYNC.RELIABLE B3 ;  /* 0x0000000000037941 */ /* 0x000fea0003800100 */
.L_x_15:
[----:B------:R-:W2:Y:S01]  /*13c0*/  LDCU.64 UR4, c[0x0][0x3c0] ;  /* 0x00007800ff0477ac */ /* 0x000ea20008000a00 */
[----:B------:R-:W-:-:S04]  /*13d0*/  IADD3 R21, P0, PT, R21, R4, RZ ;  /* 0x0000000415157210 */ /* 0x000fc80007f1e0ff */
[----:B------:R-:W-:Y:S02]  /*13e0*/  LEA.HI.X.SX32 R4, R4, R23, 0x1, P0 ;  /* 0x0000001704047211 */ /* 0x000fe400000f0eff */
[----:B--2---:R-:W-:-:S04]  /*13f0*/  LEA R12, P0, R21, UR4, 0x2 ;  /* 0x00000004150c7c11 */ /* 0x004fc8000f8010ff */
[----:B------:R-:W-:-:S05]  /*1400*/  LEA.HI.X R13, R21, UR5, R4, 0x2, P0 ;  /* 0x00000005150d7c11 */ /* 0x000fca00080f1404 */
[----:B------:R2:W5:Y:S04]  /*1410*/  LDG.E.CONSTANT R12, desc[UR10][R12.64+-0x4] ;  /* 0xfffffc0a0c0c7981 */ /* 0x000568000c1e9900 */
.L_x_19:
[----:B------:R-:W-:Y:S05]  /*1420*/  BSYNC.RECONVERGENT B4 ;  /* 0x0000000000047941 */ /* 0x000fea0003800200 */
.L_x_14:
[----:B------:R-:W-:Y:S05]  /*1430*/  WARPSYNC.ALL ;  /* 0x0000000000007948 */ /* 0x000fea0003800000 */
[----:B-1----:R-:W-:Y:S01]  /*1440*/  FADD R7, R9, R26 ;  /* 0x0000001a09077221 */ /* 0x002fe20000000000 */
[----:B------:R-:W-:Y:S03]  /*1450*/  BSSY.RECONVERGENT B4, `(.L_x_20) ;  /* 0x0000015000047945 */ /* 0x000fe60003800200 */
[----:B------:R-:W-:-:S04]  /*1460*/  FADD R7, R24, R7 ;  /* 0x0000000718077221 */ /* 0x000fc80000000000 */
[----:B------:R-:W-:-:S04]  /*1470*/  FADD R4, R7, R28 ;  /* 0x0000001c07047221 */ /* 0x000fc80000000000 */
[----:B------:R-:W-:-:S04]  /*1480*/  FADD R7, R25, R4 ;  /* 0x0000000419077221 */ /* 0x000fc80000000000 */
[----:B------:R-:W-:-:S04]  /*1490*/  FADD R4, R7, R10 ;  /* 0x0000000a07047221 */ /* 0x000fc80000000000 */
[----:B------:R-:W-:-:S04]  /*14a0*/  FADD R7, R4, R11 ;  /* 0x0000000b04077221 */ /* 0x000fc80000000000 */
[----:B-----5:R-:W-:-:S04]  /*14b0*/  FADD R7, R7, R14 ;  /* 0x0000000e07077221 */ /* 0x020fc80000000000 */
[----:B--2---:R-:W-:-:S05]  /*14c0*/  FADD R13, R7, R12 ;  /* 0x0000000c070d7221 */ /* 0x004fca0000000000 */
[----:B------:R-:W-:-:S04]  /*14d0*/  IADD3 R4, PT, PT, R13, 0x1800000, RZ ;  /* 0x018000000d047810 */ /* 0x000fc80007ffe0ff */
[----:B------:R-:W-:-:S04]  /*14e0*/  LOP3.LUT R4, R4, 0x7f800000, RZ, 0xc0, !PT ;  /* 0x7f80000004047812 */ /* 0x000fc800078ec0ff */
[----:B------:R-:W-:-:S13]  /*14f0*/  ISETP.GT.U32.AND P0, PT, R4, 0x1ffffff, PT ;  /* 0x01ffffff0400780c */ /* 0x000fda0003f04070 */
[----:B------:R-:W-:Y:S05]  /*1500*/  @P0 BRA `(.L_x_21) ;  /* 0x0000000000140947 */ /* 0x000fea0003800000 */
[----:B------:R-:W-:Y:S01]  /*1510*/  IMAD.MOV.U32 R6, RZ, RZ, R13 ;  /* 0x000000ffff067224 */ /* 0x000fe200078e000d */
[----:B------:R-:W-:-:S07]  /*1520*/  MOV R15, 0x1540 ;  /* 0x00001540000f7802 */ /* 0x000fce0000000f00 */
[----:B0-----:R-:W-:Y:S05]  /*1530*/  CALL.REL.NOINC `($__internal_0_$__cuda_sm20_rcp_rn_f32_slowpath) ;  /* 0x00000014001c7944 */ /* 0x001fea0003c00000 */
[----:B------:R-:W-:Y:S01]  /*1540*/  MOV R15, R16 ;  /* 0x00000010000f7202 */ /* 0x000fe20000000f00 */
[----:B------:R-:W-:Y:S06]  /*1550*/  BRA `(.L_x_22) ;  /* 0x0000000000107947 */ /* 0x000fec0003800000 */
.L_x_21:
[----:B------:R-:W1:Y:S02]  /*1560*/  MUFU.RCP R4, R13 ;  /* 0x0000000d00047308 */ /* 0x000e640000001000 */
[----:B-1----:R-:W-:-:S04]  /*1570*/  FFMA R6, R13, R4, -1 ;  /* 0xbf8000000d067423 */ /* 0x002fc80000000004 */
[----:B------:R-:W-:-:S04]  /*1580*/  FADD.FTZ R15, -R6, -RZ ;  /* 0x800000ff060f7221 */ /* 0x000fc80000010100 */
[----:B------:R-:W-:-:S07]  /*1590*/  FFMA R15, R4, R15, R4 ;  /* 0x0000000f040f7223 */ /* 0x000fce0000000004 */
.L_x_22:
[----:B------:R-:W-:Y:S05]  /*15a0*/  BSYNC.RECONVERGENT B4 ;  /* 0x0000000000047941 */ /* 0x000fea0003800200 */
.L_x_20:
[----:B------:R-:W-:Y:S01]  /*15b0*/  FADD R7, R10, R26 ;  /* 0x0000001a0a077221 */ /* 0x000fe20000000000 */
[----:B------:R-:W-:Y:S01]  /*15c0*/  FADD R4, R24, R10 ;  /* 0x0000000a18047221 */ /* 0x000fe20000000000 */
[----:B------:R-:W-:Y:S02]  /*15d0*/  BSSY.RECONVERGENT B5, `(.L_x_23) ;  /* 0x000001a000057945 */ /* 0x000fe40003800200 */
[----:B------:R-:W-:Y:S01]  /*15e0*/  FADD R7, R7, R12 ;  /* 0x0000000c07077221 */ /* 0x000fe20000000000 */
[----:B------:R-:W-:-:S03]  /*15f0*/  FADD R6, R4, R11 ;  /* 0x0000000b04067221 */ /* 0x000fc60000000000 */
[----:B------:R-:W-:Y:S01]  /*1600*/  FADD R4, R7, -R28 ;  /* 0x8000001c07047221 */ /* 0x000fe20000000000 */
[----:B------:R-:W-:Y:S01]  /*1610*/  FADD R17, -R25, R6 ;  /* 0x0000000619117221 */ /* 0x000fe20000000100 */
[----:B------:R-:W-:Y:S02]  /*1620*/  HFMA2 R6, -RZ, RZ, 1.791015625, -0.052093505859375 ;  /* 0x3f2aaaabff067431 */ /* 0x000fe400000001ff */
[----:B------:R-:W-:Y:S01]  /*1630*/  FADD R7, R4, -R11 ;  /* 0x8000000b04077221 */ /* 0x000fe20000000000 */
[----:B------:R-:W-:-:S03]  /*1640*/  FADD R17, R17, -R12 ;  /* 0x8000000c11117221 */ /* 0x000fc60000000000 */
[--C-:B------:R-:W-:Y:S01]  /*1650*/  FADD R16, R7, -R14.reuse ;  /* 0x8000000e07107221 */ /* 0x100fe20000000000 */
[----:B------:R-:W-:Y:S01]  /*1660*/  FADD R4, R17, -R14 ;  /* 0x8000000e11047221 */ /* 0x000fe20000000000 */
[----:B------:R-:W-:Y:S02]  /*1670*/  IMAD.MOV.U32 R7, RZ, RZ, 0x3fc00000 ;  /* 0x3fc00000ff077424 */ /* 0x000fe400078e00ff */
[-C--:B------:R-:W-:Y:S01]  /*1680*/  FMUL R16, R16, R15.reuse ;  /* 0x0000000f10107220 */ /* 0x080fe20000400000 */
[----:B------:R-:W-:Y:S01]  /*1690*/  FMUL R15, R4, R15 ;  /* 0x0000000f040f7220 */ /* 0x000fe20000400000 */
[----:B------:R-:W-:Y:S02]  /*16a0*/  FFMA R6, -R7, R6, 1 ;  /* 0x3f80000007067423 */ /* 0x000fe40000000106 */
[----:B------:R-:W-:Y:S01]  /*16b0*/  FMUL R18, R16, R16 ;  /* 0x0000001010127220 */ /* 0x000fe20000400000 */
[----:B------:R-:W-:Y:S01]  /*16c0*/  FMUL R17, R15, R15 ;  /* 0x0000000f0f117220 */ /* 0x000fe20000400000 */
[----:B------:R-:W-:-:S03]  /*16d0*/  FFMA R7, R6, -R7, -1.5 ;  /* 0xbfc0000006077423 */ /* 0x000fc60000000807 */
[----:B------:R-:W-:-:S04]  /*16e0*/  FADD R4, R18, R17 ;  /* 0x0000001112047221 */ /* 0x000fc80000000000 */
[----:B------:R-:W1:Y:S01]  /*16f0*/  FCHK P0, R4, -0.6666666865348815918 ;  /* 0xbf2aaaab04007902 */ /* 0x000e620000000000 */
[----:B------:R-:W-:-:S04]  /*1700*/  FFMA R6, R4, R7, RZ ;  /* 0x0000000704067223 */ /* 0x000fc800000000ff */
[----:B------:R-:W-:-:S04]  /*1710*/  FFMA R19, R6, 0.6666666865348815918, R4 ;  /* 0x3f2aaaab06137823 */ /* 0x000fc80000000004 */
[----:B------:R-:W-:Y:S01]  /*1720*/  FFMA R6, R7, R19, R6 ;  /* 0x0000001307067223 */ /* 0x000fe20000000006 */
[----:B-1----:R-:W-:Y:S06]  /*1730*/  @!P0 BRA `(.L_x_24) ;  /* 0x00000000000c8947 */ /* 0x002fec0003800000 */
[----:B------:R-:W-:-:S07]  /*1740*/  MOV R19, 0x1760 ;  /* 0x0000176000137802 */ /* 0x000fce0000000f00 */
[----:B0-----:R-:W-:Y:S05]  /*1750*/  CALL.REL.NOINC `($__internal_2_$__cuda_sm3x_div_rn_noftz_f32_slowpath) ;  /* 0x0000001400c87944 */ /* 0x001fea0003c00000 */
[----:B------:R-:W-:-:S07]  /*1760*/  IMAD.MOV.U32 R6, RZ, RZ, R4 ;  /* 0x000000ffff067224 */ /* 0x000fce00078e0004 */
.L_x_24:
[----:B------:R-:W-:Y:S05]  /*1770*/  BSYNC.RECONVERGENT B5 ;  /* 0x0000000000057941 */ /* 0x000fea0003800200 */
.L_x_23:
[----:B------:R-:W-:Y:S01]  /*1780*/  MOV R4, 0x40400000 ;  /* 0x4040000000047802 */ /* 0x000fe20000000f00 */
[C---:B------:R-:W-:Y:S01]  /*1790*/  FADD R7, R16.reuse, R15 ;  /* 0x0000000f10077221 */ /* 0x040fe20000000000 */
[----:B------:R-:W1:Y:S03]  /*17a0*/  LDCU UR4, c[0x0][0x42c] ;  /* 0x00008580ff0477ac */ /* 0x000e660008000800 */
[CC--:B------:R-:W-:Y:S01]  /*17b0*/  FFMA R21, R16.reuse, R4.reuse, 1 ;  /* 0x3f80000010157423 */ /* 0x0c0fe20000000004 */
[-C--:B------:R-:W-:Y:S01]  /*17c0*/  FFMA R23, R16, -R4.reuse, 1 ;  /* 0x3f80000010177423 */ /* 0x080fe20000000804 */
[CC--:B------:R-:W-:Y:S01]  /*17d0*/  FFMA R19, R7.reuse, R4.reuse, 1 ;  /* 0x3f80000007137423 */ /* 0x0c0fe20000000004 */
[----:B------:R-:W-:Y:S01]  /*17e0*/  FMUL R20, R7, R7 ;  /* 0x0000000707147220 */ /* 0x000fe20000400000 */
[C---:B------:R-:W-:Y:S01]  /*17f0*/  FFMA R21, R18.reuse, 4.5, R21 ;  /* 0x4090000012157823 */ /* 0x040fe20000000015 */
[----:B------:R-:W-:Y:S01]  /*1800*/  FFMA R23, R18, 4.5, R23 ;  /* 0x4090000012177823 */ /* 0x000fe20000000017 */
[CC--:B------:R-:W-:Y:S01]  /*1810*/  FFMA R18, R15.reuse, R4.reuse, 1 ;  /* 0x3f8000000f127423 */ /* 0x0c0fe20000000004 */
[----:B------:R-:W-:Y:S01]  /*1820*/  FFMA R19, R20, 4.5, R19 ;  /* 0x4090000014137823 */ /* 0x000fe20000000013 */
[-C--:B------:R-:W-:Y:S01]  /*1830*/  FFMA R20, R15, -R4.reuse, 1 ;  /* 0x3f8000000f147423 */ /* 0x080fe20000000804 */
[----:B------:R-:W-:Y:S01]  /*1840*/  FADD R7, -R16, R15 ;  /* 0x0000000f10077221 */ /* 0x000fe20000000100 */
[----:B------:R-:W-:Y:S01]  /*1850*/  FFMA R27, R17, 4.5, R18 ;  /* 0x40900000111b7823 */ /* 0x000fe20000000012 */
[----:B------:R-:W-:Y:S01]  /*1860*/  FADD R21, R21, R6 ;  /* 0x0000000615157221 */ /* 0x000fe20000000000 */
[----:B0-----:R-:W-:Y:S01]  /*1870*/  FFMA R29, R17, 4.5, R20 ;  /* 0x40900000111d7823 */ /* 0x001fe20000000014 */
[C---:B------:R-:W-:Y:S01]  /*1880*/  FFMA R17, R7.reuse, R4, 1 ;  /* 0x3f80000007117423 */ /* 0x040fe20000000004 */
[----:B------:R-:W-:Y:S01]  /*1890*/  FMUL R18, R7, R7 ;  /* 0x0000000707127220 */ /* 0x000fe20000400000 */
[--C-:B------:R-:W-:Y:S01]  /*18a0*/  FADD R23, R23, R6.reuse ;  /* 0x0000000617177221 */ /* 0x100fe20000000000 */
[--C-:B------:R-:W-:Y:S01]  /*18b0*/  FADD R27, R27, R6.reuse ;  /* 0x000000061b1b7221 */ /* 0x100fe20000000000 */
[----:B------:R-:W-:Y:S01]  /*18c0*/  FADD R19, R19, R6 ;  /* 0x0000000613137221 */ /* 0x000fe20000000000 */
[----:B------:R-:W-:Y:S01]  /*18d0*/  FFMA R7, R18, 4.5, R17 ;  /* 0x4090000012077823 */ /* 0x000fe20000000011 */
[C-C-:B------:R-:W-:Y:S01]  /*18e0*/  FADD R17, -R16.reuse, -R15.reuse ;  /* 0x8000000f10117221 */ /* 0x140fe20000000100 */
[----:B------:R-:W-:Y:S01]  /*18f0*/  FADD R18, R16, -R15 ;  /* 0x8000000f10127221 */ /* 0x000fe20000000000 */
[----:B------:R-:W-:-:S02]  /*1900*/  FMUL R20, R13, 0.44444444775581359863 ;  /* 0x3ee38e390d147820 */ /* 0x000fc40000400000 */
[CC--:B------:R-:W-:Y:S01]  /*1910*/  FFMA R15, R17.reuse, R4.reuse, 1 ;  /* 0x3f800000110f7423 */ /* 0x0c0fe20000000004 */
[----:B------:R-:W-:Y:S01]  /*1920*/  FMUL R16, R17, R17 ;  /* 0x0000001111107220 */ /* 0x000fe20000400000 */
[C---:B------:R-:W-:Y:S01]  /*1930*/  FFMA R4, R18.reuse, R4, 1 ;  /* 0x3f80000012047423 */ /* 0x040fe20000000004 */
[----:B------:R-:W-:Y:S02]  /*1940*/  FMUL R18, R18, R18 ;  /* 0x0000001212127220 */ /* 0x000fe40000400000 */
[----:B------:R-:W-:Y:S01]  /*1950*/  FFMA R17, R16, 4.5, R15 ;  /* 0x4090000010117823 */ /* 0x000fe2000000000f */
[----:B------:R-:W-:Y:S01]  /*1960*/  FADD R16, R29, R6 ;  /* 0x000000061d107221 */ /* 0x000fe20000000000 */
[----:B------:R-:W-:Y:S01]  /*1970*/  FFMA R15, R18, 4.5, R4 ;  /* 0x40900000120f7823 */ /* 0x000fe20000000004 */
[--C-:B------:R-:W-:Y:S01]  /*1980*/  FADD R18, R7, R6.reuse ;  /* 0x0000000607127221 */ /* 0x100fe20000000000 */
[--C-:B------:R-:W-:Y:S02]  /*1990*/  FADD R17, R17, R6.reuse ;  /* 0x0000000611117221 */ /* 0x100fe40000000000 */
[----:B------:R-:W-:Y:S01]  /*19a0*/  FADD R15, R15, R6 ;  /* 0x000000060f0f7221 */ /* 0x000fe20000000000 */
[----:B------:R-:W-:-:S04]  /*19b0*/  FADD R6, R6, 1 ;  /* 0x3f80000006067421 */ /* 0x000fc80000000000 */
[----:B------:R-:W-:Y:S02]  /*19c0*/  FFMA R20, R20, R6, -R9 ;  /* 0x0000000614147223 */ /* 0x000fe40000000809 */
[----:B------:R-:W0:Y:S02]  /*19d0*/  LDC.64 R6, c[0x0][0x410] ;  /* 0x00010400ff067b82 */ /* 0x000e240000000a00 */
[----:B0-----:R-:W-:-:S05]  /*19e0*/  IMAD.WIDE R6, R8, 0x4, R6 ;  /* 0x0000000408067825 */ /* 0x001fca00078e0206 */
[----:B------:R-:W2:Y:S01]  /*19f0*/  LDG.E.CONSTANT R4, desc[UR10][R6.64] ;  /* 0x0000000a06047981 */ /* 0x000ea2000c1e9900 */
[C---:B------:R-:W-:Y:S01]  /*1a00*/  FMUL R22, R13.reuse, 0.11111111193895339966 ;  /* 0x3de38e390d167820 */ /* 0x040fe20000400000 */
[----:B------:R-:W-:Y:S01]  /*1a10*/  FMUL R13, R13, 0.027777777984738349915 ;  /* 0x3ce38e390d0d7820 */ /* 0x000fe20000400000 */
[----:B------:R-:W-:Y:S02]  /*1a20*/  BSSY.RECONVERGENT B4, `(.L_x_25) ;  /* 0x000002c000047945 */ /* 0x000fe40003800200 */
[C---:B------:R-:W-:Y:S01]  /*1a30*/  FFMA R21, R22.reuse, R21, -R26 ;  /* 0x0000001516157223 */ /* 0x040fe2000000081a */
[C---:B------:R-:W-:Y:S01]  /*1a40*/  FFMA R23, R22.reuse, R23, -R28 ;  /* 0x0000001716177223 */ /* 0x040fe2000000081c */
[C---:B------:R-:W-:Y:S01]  /*1a50*/  FFMA R27, R22.reuse, R27, -R24 ;  /* 0x0000001b161b7223 */ /* 0x040fe20000000818 */
[----:B------:R-:W-:Y:S01]  /*1a60*/  FFMA R19, R13, R19, -R10 ;  /* 0x000000130d137223 */ /* 0x000fe2000000080a */
[----:B-1----:R-:W-:Y:S01]  /*1a70*/  FFMA R21, R21, UR4, R26 ;  /* 0x0000000415157c23 */ /* 0x002fe2000800001a */
[----:B------:R-:W-:Y:S01]  /*1a80*/  FFMA R16, R22, R16, -R25 ;  /* 0x0000001016107223 */ /* 0x000fe20000000819 */
[----:B------:R-:W-:Y:S01]  /*1a90*/  FFMA R27, R27, UR4, R24 ;  /* 0x000000041b1b7c23 */ /* 0x000fe20008000018 */
[----:B------:R-:W-:Y:S01]  /*1aa0*/  FFMA R18, R13, R18, -R11 ;  /* 0x000000120d127223 */ /* 0x000fe2000000080b */
[----:B------:R-:W-:Y:S01]  /*1ab0*/  FFMA R19, R19, UR4, R10 ;  /* 0x0000000413137c23 */ /* 0x000fe2000800000a */
[C---:B------:R-:W-:Y:S01]  /*1ac0*/  FFMA R17, R13.reuse, R17, -R14 ;  /* 0x000000110d117223 */ /* 0x040fe2000000080e */
[----:B------:R-:W-:Y:S01]  /*1ad0*/  FFMA R15, R13, R15, -R12 ;  /* 0x0000000f0d0f7223 */ /* 0x000fe2000000080c */
[----:B--2---:R-:W-:-:S13]  /*1ae0*/  ISETP.NE.AND P0, PT, R4, RZ, PT ;  /* 0x000000ff0400720c */ /* 0x004fda0003f05270 */
[----:B------:R-:W-:Y:S01]  /*1af0*/  @!P0 FFMA R26, R23, UR4, R28 ;  /* 0x00000004171a8c23 */ /* 0x000fe2000800001c */
[----:B------:R-:W-:Y:S01]  /*1b00*/  FSEL R28, R21, R28, !P0 ;  /* 0x0000001c151c7208 */ /* 0x000fe20004000000 */
[----:B------:R-:W-:Y:S01]  /*1b10*/  @!P0 FFMA R9, R20, UR4, R9 ;  /* 0x0000000414098c23 */ /* 0x000fe20008000009 */
[----:B------:R-:W-:Y:S01]  /*1b20*/  FSEL R20, R27, R25, !P0 ;  /* 0x000000191b147208 */ /* 0x000fe20004000000 */
[----:B------:R-:W-:Y:S01]  /*1b30*/  @!P0 FFMA R24, R16, UR4, R25 ;  /* 0x0000000410188c23 */ /* 0x000fe20008000019 */
[----:B------:R-:W-:Y:S01]  /*1b40*/  FSEL R23, R19, R14, !P0 ;  /* 0x0000000e13177208 */ /* 0x000fe20004000000 */
[----:B------:R-:W-:Y:S01]  /*1b50*/  FADD R7, R9, R28 ;  /* 0x0000001c09077221 */ /* 0x000fe20000000000 */
[----:B------:R-:W-:-:S03]  /*1b60*/  @!P0 FFMA R10, R17, UR4, R14 ;  /* 0x00000004110a8c23 */ /* 0x000fc6000800000e */
[----:B------:R-:W-:-:S04]  /*1b70*/  FADD R7, R20, R7 ;  /* 0x0000000714077221 */ /* 0x000fc80000000000 */
[----:B------:R-:W-:Y:S01]  /*1b80*/  FADD R21, R26, R7 ;  /* 0x000000071a157221 */ /* 0x000fe20000000000 */
[----:B------:R-:W-:Y:S01]  /*1b90*/  FFMA R7, R18, UR4, R11 ;  /* 0x0000000412077c23 */ /* 0x000fe2000800000b */
[----:B------:R-:W-:Y:S02]  /*1ba0*/  @!P0 FFMA R11, R15, UR4, R12 ;  /* 0x000000040f0b8c23 */ /* 0x000fe4000800000c */
[----:B------:R-:W-:Y:S02]  /*1bb0*/  FADD R6, R24, R21 ;  /* 0x0000001518067221 */ /* 0x000fe40000000000 */
[----:B------:R-:W-:Y:S02]  /*1bc0*/  FSEL R22, R7, R12, !P0 ;  /* 0x0000000c07167208 */ /* 0x000fe40004000000 */
[----:B------:R-:W-:-:S04]  /*1bd0*/  FADD R7, R23, R6 ;  /* 0x0000000617077221 */ /* 0x000fc80000000000 */
[----:B------:R-:W-:-:S04]  /*1be0*/  FADD R7, R22, R7 ;  /* 0x0000000716077221 */ /* 0x000fc80000000000 */
[----:B------:R-:W-:-:S04]  /*1bf0*/  FADD R6, R10, R7 ;  /* 0x000000070a067221 */ /* 0x000fc80000000000 */
[----:B------:R-:W-:-:S04]  /*1c00*/  FADD R12, R11, R6 ;  /* 0x000000060b0c7221 */ /* 0x000fc80000000000 */
[----:B------:R-:W-:-:S05]  /*1c10*/  VIADD R6, R12, 0x1800000 ;  /* 0x018000000c067836 */ /* 0x000fca0000000000 */
[----:B------:R-:W-:-:S04]  /*1c20*/  LOP3.LUT R6, R6, 0x7f800000, RZ, 0xc0, !PT ;  /* 0x7f80000006067812 */ /* 0x000fc800078ec0ff */
[----:B------:R-:W-:-:S13]  /*1c30*/  ISETP.GT.U32.AND P0, PT, R6, 0x1ffffff, PT ;  /* 0x01ffffff0600780c */ /* 0x000fda0003f04070 */
[----:B------:R-:W-:Y:S05]  /*1c40*/  @P0 BRA `(.L_x_26) ;  /* 0x0000000000140947 */ /* 0x000fea0003800000 */
[----:B------:R-:W-:Y:S02]  /*1c50*/  MOV R6, R12 ;  /* 0x0000000c00067202 */ /* 0x000fe40000000f00 */
[----:B------:R-:W-:-:S07]  /*1c60*/  MOV R15, 0x1c80 ;  /* 0x00001c80000f7802 */ /* 0x000fce0000000f00 */
[----:B------:R-:W-:Y:S05]  /*1c70*/  CALL.REL.NOINC `($__internal_0_$__cuda_sm20_rcp_rn_f32_slowpath) ;  /* 0x0000000c004c7944 */ /* 0x000fea0003c00000 */
[----:B------:R-:W-:Y:S01]  /*1c80*/  IMAD.MOV.U32 R21, RZ, RZ, R16 ;  /* 0x000000ffff157224 */ /* 0x000fe200078e0010 */
[----:B------:R-:W-:Y:S06]  /*1c90*/  BRA `(.L_x_27) ;  /* 0x0000000000107947 */ /* 0x000fec0003800000 */
.L_x_26:
[----:B------:R-:W0:Y:S02]  /*1ca0*/  MUFU.RCP R21, R12 ;  /* 0x0000000c00157308 */ /* 0x000e240000001000 */
[----:B0-----:R-:W-:-:S04]  /*1cb0*/  FFMA R6, R12, R21, -1 ;  /* 0xbf8000000c067423 */ /* 0x001fc80000000015 */
[----:B------:R-:W-:-:S04]  /*1cc0*/  FADD.FTZ R6, -R6, -RZ ;  /* 0x800000ff06067221 */ /* 0x000fc80000010100 */
[----:B------:R-:W-:-:S07]  /*1cd0*/  FFMA R21, R21, R6, R21 ;  /* 0x0000000615157223 */ /* 0x000fce0000000015 */
.L_x_27:
[----:B------:R-:W-:Y:S05]  /*1ce0*/  BSYNC.RECONVERGENT B4 ;  /* 0x0000000000047941 */ /* 0x000fea0003800200 */
.L_x_25:
[----:B------:R-:W0:Y:S01]  /*1cf0*/  LDC.64 R16, c[0x0][0x3c8] ;  /* 0x0000f200ff107b82 */ /* 0x000e220000000a00 */
[----:B------:R-:W-:Y:S01]  /*1d00*/  FADD R25, R28, R23 ;  /* 0x000000171c197221 */ /* 0x000fe20000000000 */
[----:B------:R-:W-:Y:S01]  /*1d10*/  ISETP.NE.AND P0, PT, R4, RZ, PT ;  /* 0x000000ff0400720c */ /* 0x000fe20003f05270 */
[----:B------:R-:W-:Y:S02]  /*1d20*/  BSSY.RECONVERGENT B4, `(.L_x_28) ;  /* 0x0000044000047945 */ /* 0x000fe40003800200 */
[----:B------:R-:W-:-:S03]  /*1d30*/  FADD R25, R11, R25 ;  /* 0x000000190b197221 */ /* 0x000fc60000000000 */
[----:B------:R-:W1:Y:S01]  /*1d40*/  LDC.64 R6, c[0x0][0x3d0] ;  /* 0x0000f400ff067b82 */ /* 0x000e620000000a00 */
[----:B------:R-:W-:-:S04]  /*1d50*/  FADD R25, -R26, R25 ;  /* 0x000000191a197221 */ /* 0x000fc80000000100 */
[----:B------:R-:W-:-:S03]  /*1d60*/  FADD R25, -R22, R25 ;  /* 0x0000001916197221 */ /* 0x000fc60000000100 */
[----:B------:R-:W2:Y:S08]  /*1d70*/  LDC.64 R12, c[0x0][0x3d8] ;  /* 0x0000f600ff0c7b82 */ /* 0x000eb00000000a00 */
[----:B------:R-:W3:Y:S01]  /*1d80*/  LDC.64 R14, c[0x0][0x3e0] ;  /* 0x0000f800ff0e7b82 */ /* 0x000ee20000000a00 */
[----:B0-----:R-:W-:-:S05]  /*1d90*/  IMAD.WIDE R16, R8, 0x4, R16 ;  /* 0x0000000408107825 */ /* 0x001fca00078e0210 */
[----:B------:R2:W-:Y:S01]  /*1da0*/  STG.E desc[UR10][R16.64], R9 ;  /* 0x0000000910007986 */ /* 0x0005e2000c10190a */
[C---:B-1----:R-:W-:Y:S02]  /*1db0*/  IMAD.WIDE R18, R8.reuse, 0x4, R6 ;  /* 0x0000000408127825 */ /* 0x042fe400078e0206 */
[----:B------:R-:W0:Y:S03]  /*1dc0*/  LDC.64 R6, c[0x0][0x3e8] ;  /* 0x0000fa00ff067b82 */ /* 0x000e260000000a00 */
[----:B------:R3:W-:Y:S01]  /*1dd0*/  STG.E desc[UR10][R18.64], R28 ;  /* 0x0000001c12007986 */ /* 0x0007e2000c10190a */
[----:B--2---:R-:W-:-:S04]  /*1de0*/  IMAD.WIDE R16, R8, 0x4, R12 ;  /* 0x0000000408107825 */ /* 0x004fc800078e020c */
[----:B------:R-:W1:Y:S01]  /*1df0*/  LDC.64 R12, c[0x0][0x3f0] ;  /* 0x0000fc00ff0c7b82 */ /* 0x000e620000000a00 */
[----:B------:R2:W-:Y:S01]  /*1e00*/  STG.E desc[UR10][R16.64], R20 ;  /* 0x0000001410007986 */ /* 0x0005e2000c10190a */
[----:B---3--:R-:W-:-:S06]  /*1e10*/  IMAD.WIDE R18, R8, 0x4, R14 ;  /* 0x0000000408127825 */ /* 0x008fcc00078e020e */
[----:B------:R-:W3:Y:S01]  /*1e20*/  LDC.64 R14, c[0x0][0x3f8] ;  /* 0x0000fe00ff0e7b82 */ /* 0x000ee20000000a00 */
[----:B------:R4:W-:Y:S01]  /*1e30*/  STG.E desc[UR10][R18.64], R26 ;  /* 0x0000001a12007986 */ /* 0x0009e2000c10190a */
[----:B0-----:R-:W-:-:S06]  /*1e40*/  IMAD.WIDE R6, R8, 0x4, R6 ;  /* 0x0000000408067825 */ /* 0x001fcc00078e0206 */
[----:B--2---:R-:W0:Y:S01]  /*1e50*/  LDC.64 R16, c[0x0][0x400] ;  /* 0x00010000ff107b82 */ /* 0x004e220000000a00 */
[----:B------:R2:W-:Y:S07]  /*1e60*/  STG.E desc[UR10][R6.64], R24 ;  /* 0x0000001806007986 */ /* 0x0005ee000c10190a */
[----:B----4-:R-:W4:Y:S01]  /*1e70*/  LDC.64 R18, c[0x0][0x408] ;  /* 0x00010200ff127b82 */ /* 0x010f220000000a00 */
[----:B-1----:R-:W-:-:S05]  /*1e80*/  IMAD.WIDE R12, R8, 0x4, R12 ;  /* 0x00000004080c7825 */ /* 0x002fca00078e020c */
[----:B------:R1:W-:Y:S01]  /*1e90*/  STG.E desc[UR10][R12.64], R23 ;  /* 0x000000170c007986 */ /* 0x0003e2000c10190a */
[----:B--2---:R-:W-:Y:S01]  /*1ea0*/  FADD R6, -R10, R25 ;  /* 0x000000190a067221 */ /* 0x004fe20000000100 */
[----:B---3--:R-:W-:-:S04]  /*1eb0*/  IMAD.WIDE R14, R8, 0x4, R14 ;  /* 0x00000004080e7825 */ /* 0x008fc800078e020e */
[----:B------:R-:W-:Y:S02]  /*1ec0*/  HFMA2 R7, -RZ, RZ, 0, 0 ;  /* 0x00000000ff077431 */ /* 0x000fe400000001ff */
[----:B------:R-:W-:Y:S01]  /*1ed0*/  FMUL R6, R6, R21 ;  /* 0x0000001506067220 */ /* 0x000fe20000400000 */
[----:B------:R1:W-:Y:S01]  /*1ee0*/  STG.E desc[UR10][R14.64], R22 ;  /* 0x000000160e007986 */ /* 0x0003e2000c10190a */
[----:B0-----:R-:W-:-:S04]  /*1ef0*/  IMAD.WIDE R28, R8, 0x4, R16 ;  /* 0x00000004081c7825 */ /* 0x001fc800078e0210 */
[----:B------:R-:W-:Y:S01]  /*1f00*/  FADD R17, R20, R23 ;  /* 0x0000001714117221 */ /* 0x000fe20000000000 */
[----:B------:R1:W-:Y:S03]  /*1f10*/  STG.E desc[UR10][R28.64], R10 ;  /* 0x0000000a1c007986 */ /* 0x0003e6000c10190a */
[----:B------:R-:W-:Y:S01]  /*1f20*/  FADD R17, R22, R17 ;  /* 0x0000001116117221 */ /* 0x000fe20000000000 */
[----:B----4-:R-:W-:-:S04]  /*1f30*/  IMAD.WIDE R8, R8, 0x4, R18 ;  /* 0x0000000408087825 */ /* 0x010fc800078e0212 */
[----:B------:R-:W-:Y:S01]  /*1f40*/  FADD R17, -R24, R17 ;  /* 0x0000001118117221 */ /* 0x000fe20000000100 */
[----:B------:R1:W-:Y:S03]  /*1f50*/  STG.E desc[UR10][R8.64], R11 ;  /* 0x0000000b08007986 */ /* 0x0003e6000c10190a */
[----:B------:R-:W-:-:S04]  /*1f60*/  FADD R16, -R10, R17 ;  /* 0x000000110a107221 */ /* 0x000fc80000000100 */
[----:B------:R-:W-:-:S04]  /*1f70*/  FADD R16, -R11, R16 ;  /* 0x000000100b107221 */ /* 0x000fc80000000100 */
[----:B------:R-:W-:Y:S01]  /*1f80*/  FMUL R16, R16, R21 ;  /* 0x0000001510107220 */ /* 0x000fe20000400000 */
[----:B-1----:R-:W-:Y:S06]  /*1f90*/  @P0 BRA `(.L_x_29) ;  /* 0x0000000000700947 */ /* 0x002fec0003800000 */
[----:B------:R-:W-:Y:S01]  /*1fa0*/  FADD R8, |R6|, -RZ ;  /* 0x800000ff06087221 */ /* 0x000fe20000000200 */
[----:B------:R-:W-:Y:S01]  /*1fb0*/  FADD R11, |R16|, -RZ ;  /* 0x800000ff100b7221 */ /* 0x000fe20000000200 */
[----:B------:R-:W-:Y:S04]  /*1fc0*/  BSSY.RECONVERGENT B5, `(.L_x_30) ;  /* 0x0000014000057945 */ /* 0x000fe80003800200 */
[CC--:B------:R-:W-:Y:S02]  /*1fd0*/  VIMNMX R7, PT, PT, R8.reuse, R11.reuse, !PT ;  /* 0x0000000b08077248 */ /* 0x0c0fe40007fe0100 */
[----:B------:R-:W-:Y:S02]  /*1fe0*/  VIMNMX R8, PT, PT, R8, R11, PT ;  /* 0x0000000b08087248 */ /* 0x000fe40003fe0100 */
[----:B------:R-:W-:-:S04]  /*1ff0*/  LOP3.LUT R9, R7, 0xfe000000, RZ, 0xc0, !PT ;  /* 0xfe00000007097812 */ /* 0x000fc800078ec0ff */
[----:B------:R-:W-:-:S05]  /*2000*/  LOP3.LUT R6, R9, 0x7e800000, RZ, 0x3c, !PT ;  /* 0x7e80000009067812 */ /* 0x000fca00078e3cff */
[-C--:B------:R-:W-:Y:S01]  /*2010*/  FMUL R10, R8, R6.reuse ;  /* 0x00000006080a7220 */ /* 0x080fe20000400000 */
[----:B------:R-:W-:-:S03]  /*2020*/  FMUL R6, R7, R6 ;  /* 0x0000000607067220 */ /* 0x000fc60000400000 */
[----:B------:R-:W-:-:S04]  /*2030*/  FMUL R11, R10, R10 ;  /* 0x0000000a0a0b7220 */ /* 0x000fc80000400000 */
[----:B------:R-:W-:-:S04]  /*2040*/  FFMA R11, R6, R6, R11 ;  /* 0x00000006060b7223 */ /* 0x000fc8000000000b */
[----:B------:R-:W-:Y:S01]  /*2050*/  VIADD R6, R11, 0xf3000000 ;  /* 0xf30000000b067836 */ /* 0x000fe20000000000 */
[----:B------:R0:W1:Y:S04]  /*2060*/  MUFU.RSQ R10, R11 ;  /* 0x0000000b000a7308 */ /* 0x0000680000001400 */
[----:B------:R-:W-:-:S13]  /*2070*/  ISETP.GT.U32.AND P0, PT, R6, 0x727fffff, PT ;  /* 0x727fffff0600780c */ /* 0x000fda0003f04070 */
[----:B01----:R-:W-:Y:S05]  /*2080*/  @!P0 BRA `(.L_x_31) ;  /* 0x00000000000c8947 */ /* 0x003fea0003800000 */
[----:B------:R-:W-:-:S07]  /*2090*/  MOV R15, 0x20b0 ;  /* 0x000020b0000f7802 */ /* 0x000fce0000000f00 */
[----:B------:R-:W-:Y:S05]  /*20a0*/  CALL.REL.NOINC `($__internal_1_$__cuda_sm20_sqrt_rn_f32_slowpath) ;  /* 0x0000000c00147944 */ /* 0x000fea0003c00000 */
[----:B------:R-:W-:Y:S05]  /*20b0*/  BRA `(.L_x_32) ;  /* 0x0000000000107947 */ /* 0x000fea0003800000 */
.L_x_31:
[----:B------:R-:W-:Y:S01]  /*20c0*/  FMUL.FTZ R6, R11, R10 ;  /* 0x0000000a0b067220 */ /* 0x000fe20000410000 */
[----:B------:R-:W-:-:S03]  /*20d0*/  FMUL.FTZ R10, R10, 0.5 ;  /* 0x3f0000000a0a7820 */ /* 0x000fc60000410000 */
[----:B------:R-:W-:-:S04]  /*20e0*/  FFMA R11, -R6, R6, R11 ;  /* 0x00000006060b7223 */ /* 0x000fc8000000010b */
[----:B------:R-:W-:-:S07]  /*20f0*/  FFMA R6, R11, R10, R6 ;  /* 0x0000000a0b067223 */ /* 0x000fce0000000006 */
.L_x_32:
[----:B------:R-:W-:Y:S05]  /*2100*/  BSYNC.RECONVERGENT B5 ;  /* 0x0000000000057941 */ /* 0x000fea0003800200 */
.L_x_30:
[C---:B------:R-:W-:Y:S02]  /*2110*/  FSETP.NEU.AND P0, PT, R8.reuse, RZ, PT ;  /* 0x000000ff0800720b */ /* 0x040fe40003f0d000 */
[----:B------:R-:W-:Y:S02]  /*2120*/  LOP3.LUT R9, R9, 0x800000, RZ, 0xfc, !PT ;  /* 0x0080000009097812 */ /* 0x000fe400078efcff */
[----:B------:R-:W-:-:S09]  /*2130*/  FSETP.NEU.AND P1, PT, R8, +INF , PT ;  /* 0x7f8000000800780b */ /* 0x000fd20003f2d000 */
[----:B------:R-:W-:-:S05]  /*2140*/  @P0 FMUL R7, R9, R6 ;  /* 0x0000000609070220 */ /* 0x000fca0000400000 */
[----:B------:R-:W-:-:S07]  /*2150*/  FSEL R7, R7, +INF , P1 ;  /* 0x7f80000007077808 */ /* 0x000fce0000800000 */
.L_x_29:
[----:B------:R-:W-:Y:S05]  /*2160*/  BSYNC.RECONVERGENT B4 ;  /* 0x0000000000047941 */ /* 0x000fea0003800200 */
.L_x_28:
[----:B------:R-:W0:Y:S01]  /*2170*/  S2UR UR6, SR_CgaCtaId ;  /* 0x00000000000679c3 */ /* 0x000e220000008800 */
[----:B------:R-:W-:Y:S01]  /*2180*/  UMOV UR4, 0x400 ;  /* 0x0000040000047882 */ /* 0x000fe20000000000 */
[----:B------:R-:W-:Y:S01]  /*2190*/  ISETP.NE.AND P0, PT, R4, RZ, PT ;  /* 0x000000ff0400720c */ /* 0x000fe20003f05270 */
[----:B------:R-:W-:Y:S01]  /*21a0*/  UIADD3 UR5, UPT, UPT, UR4, 0x200, URZ ;  /* 0x0000020004057890 */ /* 0x000fe2000fffe0ff */
[-C--:B------:R-:W-:Y:S02]  /*21b0*/  IMAD R4, R2, R0.reuse, R3 ;  /* 0x0000000002047224 */ /* 0x080fe400078e0203 */
[----:B------:R-:W-:Y:S02]  /*21c0*/  SEL R8, RZ, 0x1, P0 ;  /* 0x00000001ff087807 */ /* 0x000fe40000000000 */
[----:B------:R-:W-:Y:S01]  /*21d0*/  LOP3.LUT P0, RZ, R3, R0, RZ, 0xfc, !PT ;  /* 0x0000000003ff7212 */ /* 0x000fe2000780fcff */
[----:B0-----:R-:W-:Y:S02]  /*21e0*/  ULEA UR5, UR6, UR5, 0x18 ;  /* 0x0000000506057291 */ /* 0x001fe4000f8ec0ff */
[----:B------:R-:W-:-:S04]  /*21f0*/  ULEA UR4, UR6, UR4, 0x18 ;  /* 0x0000000406047291 */ /* 0x000fc8000f8ec0ff */
[C---:B------:R-:W-:Y:S02]  /*2200*/  LEA R6, R4.reuse, UR5, 0x2 ;  /* 0x0000000504067c11 */ /* 0x040fe4000f8e10ff */
[----:B------:R-:W-:-:S03]  /*2210*/  LEA R9, R4, UR4, 0x2 ;  /* 0x0000000404097c11 */ /* 0x000fc6000f8e10ff */
[----:B------:R0:W-:Y:S04]  /*2220*/  STS [R6], R7 ;  /* 0x0000000706007388 */ /* 0x0001e80000000800 */
[----:B------:R0:W-:Y:S01]  /*2230*/  STS [R9], R8 ;  /* 0x0000000809007388 */ /* 0x0001e20000000800 */
[----:B------:R-:W-:Y:S06]  /*2240*/  BAR.SYNC.DEFER_BLOCKING 0x0 ;  /* 0x0000000000007b1d */ /* 0x000fec0000010000 */
[----:B------:R-:W-:Y:S05]  /*2250*/  @P0 EXIT ;  /* 0x000000000000094d */ /* 0x000fea0003800000 */
[----:B------:R-:W-:Y:S02]  /*2260*/  IMAD R2, R2, R5, RZ ;  /* 0x0000000502027224 */ /* 0x000fe400078e02ff */
[----:B------:R-:W-:Y:S01]  /*2270*/  HFMA2 R26, -RZ, RZ, 0, 0 ;  /* 0x00000000ff1a7431 */ /* 0x000fe200000001ff */
[----:B------:R-:W-:Y:S01]  /*2280*/  MOV R3, RZ ;  /* 0x000000ff00037202 */ /* 0x000fe20000000f00 */
[----:B------:R-:W-:Y:S01]  /*2290*/  IMAD.MOV.U32 R0, RZ, RZ, RZ ;  /* 0x000000ffff007224 */ /* 0x000fe200078e00ff */
[C---:B------:R-:W-:Y:S02]  /*22a0*/  ISETP.GE.U32.AND P0, PT, R2.reuse, 0x10, PT ;  /* 0x000000100200780c */ /* 0x040fe40003f06070 */
[----:B------:R-:W-:-:S04]  /*22b0*/  LOP3.LUT R29, R2, 0xf, RZ, 0xc0, !PT ;  /* 0x0000000f021d7812 */ /* 0x000fc800078ec0ff */
[----:B------:R-:W-:-:S07]  /*22c0*/  ISETP.NE.AND P1, PT, R29, RZ, PT ;  /* 0x000000ff1d00720c */ /* 0x000fce0003f25270 */
[----:B------:R-:W-:Y:S06]  /*22d0*/  @!P0 BRA `(.L_x_33) ;  /* 0x0000000000b08947 */ /* 0x000fec0003800000 */
[C---:B------:R-:W-:Y:S01]  /*22e0*/  LOP3.LUT R28, R2.reuse, 0xfffffff0, RZ, 0xc0, !PT ;  /* 0xfffffff0021c7812 */ /* 0x040fe200078ec0ff */
[----:B------:R-:W-:Y:S01]  /*22f0*/  IMAD.MOV.U32 R3, RZ, RZ, RZ ;  /* 0x000000ffff037224 */ /* 0x000fe200078e00ff */
[----:B------:R-:W-:Y:S01]  /*2300*/  LOP3.LUT R0, R2, 0x3ffff0, RZ, 0xc0, !PT ;  /* 0x003ffff002007812 */ /* 0x000fe200078ec0ff */
[----:B------:R-:W-:Y:S01]  /*2310*/  UIADD3 UR6, UPT, UPT, UR5, 0x20, URZ ;  /* 0x0000002005067890 */ /* 0x000fe2000fffe0ff */
[----:B------:R-:W-:Y:S01]  /*2320*/  MOV R26, RZ ;  /* 0x000000ff001a7202 */ /* 0x000fe20000000f00 */
[----:B------:R-:W-:Y:S01]  /*2330*/  IMAD.MOV R28, RZ, RZ, -R28 ;  /* 0x000000ffff1c7224 */ /* 0x000fe200078e0a1c */
[----:B------:R-:W-:-:S12]  /*2340*/  UIADD3 UR7, UPT, UPT, UR4, 0x20, URZ ;  /* 0x0000002004077890 */ /* 0x000fd8000fffe0ff */
.L_x_34:
[----:B------:R-:W1:Y:S01]  /*2350*/  LDS.128 R12, [UR6+-0x20] ;  /* 0xffffe006ff0c7984 */ /* 0x000e620008000c00 */
[----:B------:R-:W-:-:S03]  /*2360*/  IADD3 R28, PT, PT, R28, 0x10, RZ ;  /* 0x000000101c1c7810 */ /* 0x000fc60007ffe0ff */
[----:B------:R-:W-:Y:S01]  /*2370*/  LDS.128 R20, [UR6+-0x10] ;  /* 0xfffff006ff147984 */ /* 0x000fe20008000c00 */
[----:B------:R-:W-:-:S03]  /*2380*/  ISETP.NE.AND P0, PT, R28, RZ, PT ;  /* 0x000000ff1c00720c */ /* 0x000fc60003f05270 */
[----:B0-----:R-:W0:Y:S04]  /*2390*/  LDS.128 R8, [UR7+-0x20] ;  /* 0xffffe007ff087984 */ /* 0x001e280008000c00 */
[----:B------:R-:W2:Y:S04]  /*23a0*/  LDS.128 R4, [UR6] ;  /* 0x00000006ff047984 */ /* 0x000ea80008000c00 */
[----:B------:R-:W3:Y:S01]  /*23b0*/  LDS.128 R16, [UR6+0x10] ;  /* 0x00001006ff107984 */ /* 0x000ee20008000c00 */
[----:B------:R-:W-:Y:S01]  /*23c0*/  UIADD3 UR6, UPT, UPT, UR6, 0x40, URZ ;  /* 0x0000004006067890 */ /* 0x000fe2000fffe0ff */
[----:B-1----:R-:W-:-:S04]  /*23d0*/  FADD R12, R12, R3 ;  /* 0x000000030c0c7221 */ /* 0x002fc80000000000 */
[----:B------:R-:W-:-:S04]  /*23e0*/  FADD R13, R12, R13 ;  /* 0x0000000d0c0d7221 */ /* 0x000fc80000000000 */
[----:B------:R-:W-:Y:S01]  /*23f0*/  FADD R14, R13, R14 ;  /* 0x0000000e0d0e7221 */ /* 0x000fe20000000000 */
[----:B0-----:R-:W-:Y:S02]  /*2400*/  IADD3 R8, PT, PT, R9, R8, R26 ;  /* 0x0000000809087210 */ /* 0x001fe40007ffe01a */
[----:B------:R-:W-:Y:S01]  /*2410*/  LDS.128 R24, [UR7+0x10] ;  /* 0x00001007ff187984 */ /* 0x000fe20008000c00 */
[----:B------:R-:W-:Y:S01]  /*2420*/  FADD R15, R14, R15 ;  /* 0x0000000f0e0f7221 */ /* 0x000fe20000000000 */
[----:B------:R-:W-:-:S03]  /*2430*/  IADD3 R8, PT, PT, R11, R10, R8 ;  /* 0x0000000a0b087210 */ /* 0x000fc60007ffe008 */
[----:B------:R-:W-:Y:S02]  /*2440*/  FADD R20, R15, R20 ;  /* 0x000000140f147221 */ /* 0x000fe40000000000 */
[----:B------:R-:W0:Y:S02]  /*2450*/  LDS.128 R12, [UR7+-0x10] ;  /* 0xfffff007ff0c7984 */ /* 0x000e240008000c00 */
[----:B------:R-:W-:-:S04]  /*2460*/  FADD R21, R20, R21 ;  /* 0x0000001514157221 */ /* 0x000fc80000000000 */
[----:B------:R-:W-:-:S04]  /*2470*/  FADD R22, R21, R22 ;  /* 0x0000001615167221 */ /* 0x000fc80000000000 */
[----:B------:R-:W-:Y:S02]  /*2480*/  FADD R3, R22, R23 ;  /* 0x0000001716037221 */ /* 0x000fe40000000000 */
[----:B------:R-:W1:Y:S01]  /*2490*/  LDS.128 R20, [UR7] ;  /* 0x00000007ff147984 */ /* 0x000e620008000c00 */
[----:B------:R-:W-:Y:S01]  /*24a0*/  UIADD3 UR7, UPT, UPT, UR7, 0x40, URZ ;  /* 0x0000004007077890 */ /* 0x000fe2000fffe0ff */
[----:B--2---:R-:W-:-:S04]  /*24b0*/  FADD R4, R3, R4 ;  /* 0x0000000403047221 */ /* 0x004fc80000000000 */
[----:B------:R-:W-:-:S04]  /*24c0*/  FADD R5, R4, R5 ;  /* 0x0000000504057221 */ /* 0x000fc80000000000 */
[----:B------:R-:W-:-:S04]  /*24d0*/  FADD R6, R5, R6 ;  /* 0x0000000605067221 */ /* 0x000fc80000000000 */
[----:B------:R-:W-:-:S04]  /*24e0*/  FADD R7, R6, R7 ;  /* 0x0000000706077221 */ /* 0x000fc80000000000 */
[----:B---3--:R-:W-:-:S04]  /*24f0*/  FADD R16, R7, R16 ;  /* 0x0000001007107221 */ /* 0x008fc80000000000 */
[----:B------:R-:W-:-:S04]  /*2500*/  FADD R17, R16, R17 ;  /* 0x0000001110117221 */ /* 0x000fc80000000000 */
[----:B------:R-:W-:Y:S01]  /*2510*/  FADD R18, R17, R18 ;  /* 0x0000001211127221 */ /* 0x000fe20000000000 */
[----:B0-----:R-:W-:-:S03]  /*2520*/  IADD3 R8, PT, PT, R13, R12, R8 ;  /* 0x0000000c0d087210 */ /* 0x001fc60007ffe008 */
[----:B------:R-:W-:Y:S01]  /*2530*/  FADD R3, R18, R19 ;  /* 0x0000001312037221 */ /* 0x000fe20000000000 */
[----:B------:R-:W-:-:S04]  /*2540*/  IADD3 R8, PT, PT, R15, R14, R8 ;  /* 0x0000000e0f087210 */ /* 0x000fc80007ffe008 */
[----:B-1----:R-:W-:-:S04]  /*2550*/  IADD3 R8, PT, PT, R21, R20, R8 ;  /* 0x0000001415087210 */ /* 0x002fc80007ffe008 */
[----:B------:R-:W-:-:S04]  /*2560*/  IADD3 R8, PT, PT, R23, R22, R8 ;  /* 0x0000001617087210 */ /* 0x000fc80007ffe008 */
[----:B------:R-:W-:-:S04]  /*2570*/  IADD3 R8, PT, PT, R25, R24, R8 ;  /* 0x0000001819087210 */ /* 0x000fc80007ffe008 */
[----:B------:R-:W-:Y:S01]  /*2580*/  IADD3 R26, PT, PT, R27, R26, R8 ;  /* 0x0000001a1b1a7210 */ /* 0x000fe20007ffe008 */
[----:B------:R-:W-:Y:S06]  /*2590*/  @P0 BRA `(.L_x_34) ;  /* 0xfffffffc006c0947 */ /* 0x000fec000383ffff */
.L_x_33:
[----:B------:R-:W-:Y:S05]  /*25a0*/  @!P1 BRA `(.L_x_35) ;  /* 0x0000000000d09947 */ /* 0x000fea0003800000 */
[----:B------:R-:W-:Y:S02]  /*25b0*/  ISETP.GE.U32.AND P0, PT, R29, 0x8, PT ;  /* 0x000000081d00780c */ /* 0x000fe40003f06070 */
[----:B------:R-:W-:-:S04]  /*25c0*/  LOP3.LUT R22, R2, 0x7, RZ, 0xc0, !PT ;  /* 0x0000000702167812 */ /* 0x000fc800078ec0ff */
[----:B------:R-:W-:-:S07]  /*25d0*/  ISETP.NE.AND P1, PT, R22, RZ, PT ;  /* 0x000000ff1600720c */ /* 0x000fce0003f25270 */
[----:B------:R-:W-:Y:S06]  /*25e0*/  @!P0 BRA `(.L_x_36) ;  /* 0x00000000004c8947 */ /* 0x000fec0003800000 */
[C---:B------:R-:W-:Y:S02]  /*25f0*/  LEA R20, R0.reuse, UR5, 0x2 ;  /* 0x0000000500147c11 */ /* 0x040fe4000f8e10ff */
[C---:B------:R-:W-:Y:S01]  /*2600*/  LEA R21, R0.reuse, UR4, 0x2 ;  /* 0x0000000400157c11 */ /* 0x040fe2000f8e10ff */
[----:B------:R-:W-:Y:S02]  /*2610*/  VIADD R0, R0, 0x8 ;  /* 0x0000000800007836 */ /* 0x000fe40000000000 */
[----:B0-----:R-:W0:Y:S04]  /*2620*/  LDS.128 R4, [R20] ;  /* 0x0000000014047984 */ /* 0x001e280000000c00 */
[----:B------:R-:W1:Y:S04]  /*2630*/  LDS.128 R8, [R21] ;  /* 0x0000000015087984 */ /* 0x000e680000000c00 */
[----:B------:R-:W-:Y:S04]  /*2640*/  LDS.128 R12, [R20+0x10] ;  /* 0x00001000140c7984 */ /* 0x000fe80000000c00 */
[----:B------:R-:W2:Y:S01]  /*2650*/  LDS.128 R16, [R21+0x10] ;  /* 0x0000100015107984 */ /* 0x000ea20000000c00 */
[----:B0-----:R-:W-:-:S04]  /*2660*/  FADD R4, R3, R4 ;  /* 0x0000000403047221 */ /* 0x001fc80000000000 */
[----:B------:R-:W-:Y:S01]  /*2670*/  FADD R5, R4, R5 ;  /* 0x0000000504057221 */ /* 0x000fe20000000000 */
[----:B-1----:R-:W-:-:S03]  /*2680*/  IADD3 R8, PT, PT, R9, R8, R26 ;  /* 0x0000000809087210 */ /* 0x002fc60007ffe01a */
[----:B------:R-:W-:Y:S01]  /*2690*/  FADD R6, R5, R6 ;  /* 0x0000000605067221 */ /* 0x000fe20000000000 */
[----:B------:R-:W-:-:S03]  /*26a0*/  IADD3 R8, PT, PT, R11, R10, R8 ;  /* 0x0000000a0b087210 */ /* 0x000fc60007ffe008 */
[----:B------:R-:W-:Y:S01]  /*26b0*/  FADD R7, R6, R7 ;  /* 0x0000000706077221 */ /* 0x000fe20000000000 */
[----:B--2---:R-:W-:-:S03]  /*26c0*/  IADD3 R8, PT, PT, R17, R16, R8 ;  /* 0x0000001011087210 */ /* 0x004fc60007ffe008 */
[----:B------:R-:W-:Y:S01]  /*26d0*/  FADD R12, R7, R12 ;  /* 0x0000000c070c7221 */ /* 0x000fe20000000000 */
[----:B------:R-:W-:-:S03]  /*26e0*/  IADD3 R26, PT, PT, R19, R18, R8 ;  /* 0x00000012131a7210 */ /* 0x000fc60007ffe008 */
[----:B------:R-:W-:-:S04]  /*26f0*/  FADD R13, R12, R13 ;  /* 0x0000000d0c0d7221 */ /* 0x000fc80000000000 */
[----:B------:R-:W-:-:S04]  /*2700*/  FADD R14, R13, R14 ;  /* 0x0000000e0d0e7221 */ /* 0x000fc80000000000 */
[----:B------:R-:W-:-:S07]  /*2710*/  FADD R3, R14, R15 ;  /* 0x0000000f0e037221 */ /* 0x000fce0000000000 */
.L_x_36:
[----:B------:R-:W-:Y:S05]  /*2720*/  @!P1 BRA `(.L_x_35) ;  /* 0x0000000000709947 */ /* 0x000fea0003800000 */
[----:B------:R-:W-:Y:S02]  /*2730*/  ISETP.GE.U32.AND P0, PT, R22, 0x4, PT ;  /* 0x000000041600780c */ /* 0x000fe40003f06070 */
[----:B------:R-:W-:-:S04]  /*2740*/  LOP3.LUT R2, R2, 0x3, RZ, 0xc0, !PT ;  /* 0x0000000302027812 */ /* 0x000fc800078ec0ff */
[----:B------:R-:W-:-:S07]  /*2750*/  ISETP.NE.AND P1, PT, R2, RZ, PT ;  /* 0x000000ff0200720c */ /* 0x000fce0003f25270 */
[----:B------:R-:W-:Y:S06]  /*2760*/  @!P0 BRA `(.L_x_37) ;  /* 0x00000000002c8947 */ /* 0x000fec0003800000 */
[C---:B0-----:R-:W-:Y:S02]  /*2770*/  LEA R8, R0.reuse, UR5, 0x2 ;  /* 0x0000000500087c11 */ /* 0x041fe4000f8e10ff */
[C---:B------:R-:W-:Y:S02]  /*2780*/  LEA R4, R0.reuse, UR4, 0x2 ;  /* 0x0000000400047c11 */ /* 0x040fe4000f8e10ff */
[----:B------:R-:W-:Y:S02]  /*2790*/  IADD3 R0, PT, PT, R0, 0x4, RZ ;  /* 0x0000000400007810 */ /* 0x000fe40007ffe0ff */
[----:B------:R-:W0:Y:S04]  /*27a0*/  LDS.128 R8, [R8] ;  /* 0x0000000008087984 */ /* 0x000e280000000c00 */
[----:B------:R-:W1:Y:S01]  /*27b0*/  LDS.128 R4, [R4] ;  /* 0x0000000004047984 */ /* 0x000e620000000c00 */
[----:B0-----:R-:W-:-:S04]  /*27c0*/  FADD R12, R3, R8 ;  /* 0x00000008030c7221 */ /* 0x001fc80000000000 */
[----:B------:R-:W-:Y:S01]  /*27d0*/  FADD R9, R12, R9 ;  /* 0x000000090c097221 */ /* 0x000fe20000000000 */
[----:B-1----:R-:W-:-:S03]  /*27e0*/  IADD3 R5, PT, PT, R5, R4, R26 ;  /* 0x0000000405057210 */ /* 0x002fc60007ffe01a */
[----:B------:R-:W-:Y:S01]  /*27f0*/  FADD R10, R9, R10 ;  /* 0x0000000a090a7221 */ /* 0x000fe20000000000 */
[----:B------:R-:W-:-:S03]  /*2800*/  IADD3 R26, PT, PT, R7, R6, R5 ;  /* 0x00000006071a7210 */ /* 0x000fc60007ffe005 */
[----:B------:R-:W-:-:S07]  /*2810*/  FADD R3, R10, R11 ;  /* 0x0000000b0a037221 */ /* 0x000fce0000000000 */
.L_x_37:
[----:B------:R-:W-:Y:S05]  /*2820*/  @!P1 BRA `(.L_x_35) ;  /* 0x0000000000309947 */ /* 0x000fea0003800000 */
[----:B------:R-:W-:Y:S01]  /*2830*/  IMAD.MOV R4, RZ, RZ, -R2 ;  /* 0x000000ffff047224 */ /* 0x000fe200078e0a02 */
[C---:B------:R-:W-:Y:S02]  /*2840*/  LEA R2, R0.reuse, UR4, 0x2 ;  /* 0x0000000400027c11 */ /* 0x040fe4000f8e10ff */
[----:B------:R-:W-:-:S07]  /*2850*/  LEA R0, R0, UR5, 0x2 ;  /* 0x0000000500007c11 */ /* 0x000fce000f8e10ff */
.L_x_38:
[----:B0-----:R0:W1:Y:S01]  /*2860*/  LDS R6, [R0] ;  /* 0x0000000000067984 */ /* 0x0010620000000800 */
[----:B------:R-:W-:-:S03]  /*2870*/  IADD3 R4, PT, PT, R4, 0x1, RZ ;  /* 0x0000000104047810 */ /* 0x000fc60007ffe0ff */
[----:B------:R2:W3:Y:S01]  /*2880*/  LDS R5, [R2] ;  /* 0x0000000002057984 */ /* 0x0004e20000000800 */
[----:B------:R-:W-:Y:S02]  /*2890*/  ISETP.NE.AND P0, PT, R4, RZ, PT ;  /* 0x000000ff0400720c */ /* 0x000fe40003f05270 */
[----:B0-----:R-:W-:Y:S01]  /*28a0*/  IADD3 R0, PT, PT, R0, 0x4, RZ ;  /* 0x0000000400007810 */ /* 0x001fe20007ffe0ff */
[----:B--2---:R-:W-:Y:S02]  /*28b0*/  VIADD R2, R2, 0x4 ;  /* 0x0000000402027836 */ /* 0x004fe40000000000 */
[----:B-1----:R-:W-:Y:S01]  /*28c0*/  FADD R3, R6, R3 ;  /* 0x0000000306037221 */ /* 0x002fe20000000000 */
[----:B---3--:R-:W-:-:S07]  /*28d0*/  IMAD.IADD R26, R5, 0x1, R26 ;  /* 0x00000001051a7824 */ /* 0x008fce00078e021a */
[----:B------:R-:W-:Y:S05]  /*28e0*/  @P0 BRA `(.L_x_38) ;  /* 0xfffffffc00dc0947 */ /* 0x000fea000383ffff */
.L_x_35:
[----:B------:R-:W1:Y:S08]  /*28f0*/  LDC R0, c[0x0][0x374] ;  /* 0x0000dd00ff007b82 */ /* 0x000e700000000800 */
[----:B------:R-:W1:Y:S08]  /*2900*/  LDC R11, c[0x0][0x438] ;  /* 0x00010e00ff0b7b82 */ /* 0x000e700000000800 */
[----:B0-----:R-:W0:Y:S08]  /*2910*/  LDC R9, c[0x0][0x370] ;  /* 0x0000dc00ff097b82 */ /* 0x001e300000000800 */
[----:B------:R-:W2:Y:S08]  /*2920*/  LDC.64 R4, c[0x0][0x418] ;  /* 0x00010600ff047b82 */ /* 0x000eb00000000a00 */
[----:B------:R-:W3:Y:S01]  /*2930*/  LDC.64 R6, c[0x0][0x420] ;  /* 0x00010800ff067b82 */ /* 0x000ee20000000a00 */
[----:B-1----:R-:W-:-:S04]  /*2940*/  IMAD R0, R0, R11, UR9 ;  /* 0x0000000900007e24 */ /* 0x002fc8000f8e020b */
[----:B0-----:R-:W-:-:S04]  /*2950*/  IMAD R9, R0, R9, UR8 ;  /* 0x0000000800097e24 */ /* 0x001fc8000f8e0209 */
[----:B--2---:R-:W-:-:S05]  /*2960*/  IMAD.WIDE R4, R9, 0x4, R4 ;  /* 0x0000000409047825 */ /* 0x004fca00078e0204 */
[----:B------:R-:W-:Y:S01]  /*2970*/  STG.E desc[UR10][R4.64], R3 ;  /* 0x0000000304007986 */ /* 0x000fe2000c10190a */
[----:B---3--:R-:W-:-:S05]  /*2980*/  IMAD.WIDE R6, R9, 0x4, R6 ;  /* 0x0000000409067825 */ /* 0x008fca00078e0206 */
[----:B------:R-:W-:Y:S01]  /*2990*/  STG.E desc[UR10][R6.64], R26 ;  /* 0x0000001a06007986 */ /* 0x000fe2000c10190a */
[----:B------:R-:W-:Y:S05]  /*29a0*/  EXIT ;  /* 0x000000000000794d */ /* 0x000fea0003800000 */
        .weak           $__internal_0_$__cuda_sm20_rcp_rn_f32_slowpath
        .type           $__internal_0_$__cuda_sm20_rcp_rn_f32_slowpath,@function
        .size           $__internal_0_$__cuda_sm20_rcp_rn_f32_slowpath,($__internal_1_$__cuda_sm20_sqrt_rn_f32_slowpath - $__internal_0_$__cuda_sm20_rcp_rn_f32_slowpath)
$__internal_0_$__cuda_sm20_rcp_rn_f32_slowpath:
[----:B------:R-:W-:Y:S01]  /*29b0*/  SHF.L.U32 R16, R6, 0x1, RZ ;  /* 0x0000000106107819 */ /* 0x000fe200000006ff */
[----:B------:R-:W-:Y:S03]  /*29c0*/  BSSY.RECONVERGENT B5, `(.L_x_39) ;  /* 0x0000030000057945 */ /* 0x000fe60003800200 */
[----:B------:R-:W-:-:S04]  /*29d0*/  SHF.R.U32.HI R16, RZ, 0x18, R16 ;  /* 0x00000018ff107819 */ /* 0x000fc80000011610 */
[----:B------:R-:W-:-:S13]  /*29e0*/  ISETP.NE.U32.AND P0, PT, R16, RZ, PT ;  /* 0x000000ff1000720c */ /* 0x000fda0003f05070 */
[----:B------:R-:W-:Y:S05]  /*29f0*/  @P0 BRA `(.L_x_40) ;  /* 0x0000000000280947 */ /* 0x000fea0003800000 */
[----:B------:R-:W-:-:S05]  /*2a00*/  IMAD.SHL.U32 R7, R6, 0x2, RZ ;  /* 0x0000000206077824 */ /* 0x000fca00078e00ff */
[----:B------:R-:W-:-:S13]  /*2a10*/  ISETP.NE.AND P0, PT, R7, RZ, PT ;  /* 0x000000ff0700720c */ /* 0x000fda0003f05270 */
[----:B------:R-:W-:Y:S01]  /*2a20*/  @P0 FFMA R17, R6, 1.84467440737095516160e+19, RZ ;  /* 0x5f80000006110823 */ /* 0x000fe200000000ff */
[----:B------:R-:W-:Y:S08]  /*2a30*/  @!P0 MUFU.RCP R16, R6 ;  /* 0x0000000600108308 */ /* 0x000ff00000001000 */
[----:B------:R-:W0:Y:S02]  /*2a40*/  @P0 MUFU.RCP R18, R17 ;  /* 0x0000001100120308 */ /* 0x000e240000001000 */
[----:B0-----:R-:W-:-:S04]  /*2a50*/  @P0 FFMA R7, R17, R18, -1 ;  /* 0xbf80000011070423 */ /* 0x001fc80000000012 */
[----:B------:R-:W-:-:S04]  /*2a60*/  @P0 FADD.FTZ R7, -R7, -RZ ;  /* 0x800000ff07070221 */ /* 0x000fc80000010100 */
[----:B------:R-:W-:-:S04]  /*2a70*/  @P0 FFMA R7, R18, R7, R18 ;  /* 0x0000000712070223 */ /* 0x000fc80000000012 */
[----:B------:R-:W-:Y:S01]  /*2a80*/  @P0 FFMA R16, R7, 1.84467440737095516160e+19, RZ ;  /* 0x5f80000007100823 */ /* 0x000fe200000000ff */
[----:B------:R-:W-:Y:S06]  /*2a90*/  BRA `(.L_x_41) ;  /* 0x0000000000887947 */ /* 0x000fec0003800000 */
.L_x_40:
[----:B------:R-:W-:-:S04]  /*2aa0*/  IADD3 R7, PT, PT, R16, -0xfd, RZ ;  /* 0xffffff0310077810 */ /* 0x000fc80007ffe0ff */
[----:B------:R-:W-:-:S13]  /*2ab0*/  ISETP.GT.U32.AND P0, PT, R7, 0x1, PT ;  /* 0x000000010700780c */ /* 0x000fda0003f04070 */
[----:B------:R-:W-:Y:S05]  /*2ac0*/  @P0 BRA `(.L_x_42) ;  /* 0x0000000000780947 */ /* 0x000fea0003800000 */
[----:B------:R-:W-:Y:S01]  /*2ad0*/  LOP3.LUT R17, R6, 0x7fffff, RZ, 0xc0, !PT ;  /* 0x007fffff06117812 */ /* 0x000fe200078ec0ff */
[----:B------:R-:W-:-:S03]  /*2ae0*/  IMAD.MOV.U32 R19, RZ, RZ, 0x3 ;  /* 0x00000003ff137424 */ /* 0x000fc600078e00ff */
[----:B------:R-:W-:Y:S02]  /*2af0*/  LOP3.LUT R21, R17, 0x3f800000, RZ, 0xfc, !PT ;  /* 0x3f80000011157812 */ /* 0x000fe400078efcff */
[----:B------:R-:W-:Y:S02]  /*2b00*/  SHF.L.U32 R19, R19, R7, RZ ;  /* 0x0000000713137219 */ /* 0x000fe400000006ff */
[----:B------:R-:W0:Y:S02]  /*2b10*/  MUFU.RCP R17, R21 ;  /* 0x0000001500117308 */ /* 0x000e240000001000 */
[----:B0-----:R-:W-:-:S04]  /*2b20*/  FFMA R18, R21, R17, -1 ;  /* 0xbf80000015127423 */ /* 0x001fc80000000011 */
[----:B------:R-:W-:-:S04]  /*2b30*/  FADD.FTZ R27, -R18, -RZ ;  /* 0x800000ff121b7221 */ /* 0x000fc80000010100 */
[CCC-:B------:R-:W-:Y:S01]  /*2b40*/  FFMA.RM R18, R17.reuse, R27.reuse, R17.reuse ;  /* 0x0000001b11127223 */ /* 0x1c0fe20000004011 */
[----:B------:R-:W-:-:S04]  /*2b50*/  FFMA.RP R27, R17, R27, R17 ;  /* 0x0000001b111b7223 */ /* 0x000fc80000008011 */
[C---:B------:R-:W-:Y:S02]  /*2b60*/  LOP3.LUT R17, R18.reuse, 0x7fffff, RZ, 0xc0, !PT ;  /* 0x007fffff12117812 */ /* 0x040fe400078ec0ff */
[----:B------:R-:W-:Y:S02]  /*2b70*/  FSETP.NEU.FTZ.AND P0, PT, R18, R27, PT ;  /* 0x0000001b1200720b */ /* 0x000fe40003f1d000 */
[----:B------:R-:W-:Y:S02]  /*2b80*/  LOP3.LUT R18, R17, 0x800000, RZ, 0xfc, !PT ;  /* 0x0080000011127812 */ /* 0x000fe400078efcff */
[----:B------:R-:W-:Y:S02]  /*2b90*/  SEL R17, RZ, 0xffffffff, !P0 ;  /* 0xffffffffff117807 */ /* 0x000fe40004000000 */
[----:B------:R-:W-:Y:S02]  /*2ba0*/  LOP3.LUT R19, R19, R18, RZ, 0xc0, !PT ;  /* 0x0000001213137212 */ /* 0x000fe400078ec0ff */
[----:B------:R-:W-:-:S02]  /*2bb0*/  IADD3 R17, PT, PT, -R17, RZ, RZ ;  /* 0x000000ff11117210 */ /* 0x000fc40007ffe1ff */
[-C--:B------:R-:W-:Y:S02]  /*2bc0*/  SHF.R.U32.HI R19, RZ, R7.reuse, R19 ;  /* 0x00000007ff137219 */ /* 0x080fe40000011613 */
[----:B------:R-:W-:Y:S02]  /*2bd0*/  LOP3.LUT P1, RZ, R17, R7, R18, 0xf8, !PT ;  /* 0x0000000711ff7212 */ /* 0x000fe4000782f812 */
[C---:B------:R-:W-:Y:S02]  /*2be0*/  LOP3.LUT P0, RZ, R19.reuse, 0x1, RZ, 0xc0, !PT ;  /* 0x0000000113ff7812 */ /* 0x040fe4000780c0ff */
[----:B------:R-:W-:-:S04]  /*2bf0*/  LOP3.LUT P2, RZ, R19, 0x2, RZ, 0xc0, !PT ;  /* 0x0000000213ff7812 */ /* 0x000fc8000784c0ff */
[----:B------:R-:W-:Y:S02]  /*2c00*/  PLOP3.LUT P0, PT, P0, P1, P2, 0xe0, 0x0 ;  /* 0x000000000000781c */ /* 0x000fe40000703c20 */
[----:B------:R-:W-:Y:S02]  /*2c10*/  LOP3.LUT P1, RZ, R6, 0x7fffff, RZ, 0xc0, !PT ;  /* 0x007fffff06ff7812 */ /* 0x000fe4000782c0ff */
[----:B------:R-:W-:-:S04]  /*2c20*/  SEL R7, RZ, 0x1, !P0 ;  /* 0x00000001ff077807 */ /* 0x000fc80004000000 */
[----:B------:R-:W-:-:S04]  /*2c30*/  IADD3 R7, PT, PT, -R7, RZ, RZ ;  /* 0x000000ff07077210 */ /* 0x000fc80007ffe1ff */
[----:B------:R-:W-:Y:S01]  /*2c40*/  ISETP.GE.AND P0, PT, R7, RZ, PT ;  /* 0x000000ff0700720c */ /* 0x000fe20003f06270 */
[----:B------:R-:W-:-:S05]  /*2c50*/  VIADD R7, R16, 0xffffff04 ;  /* 0xffffff0410077836 */ /* 0x000fca0000000000 */
[----:B------:R-:W-:-:S07]  /*2c60*/  SHF.R.U32.HI R7, RZ, R7, R18 ;  /* 0x00000007ff077219 */ /* 0x000fce0000011612 */
[----:B------:R-:W-:-:S04]  /*2c70*/  @!P0 IADD3 R7, PT, PT, R7, 0x1, RZ ;  /* 0x0000000107078810 */ /* 0x000fc80007ffe0ff */
[----:B------:R-:W-:-:S04]  /*2c80*/  @!P1 SHF.L.U32 R7, R7, 0x1, RZ ;  /* 0x0000000107079819 */ /* 0x000fc800000006ff */
[----:B------:R-:W-:Y:S01]  /*2c90*/  LOP3.LUT R16, R7, 0x80000000, R6, 0xf8, !PT ;  /* 0x8000000007107812 */ /* 0x000fe200078ef806 */
[----:B------:R-:W-:Y:S06]  /*2ca0*/  BRA `(.L_x_41) ;  /* 0x0000000000047947 */ /* 0x000fec0003800000 */
.L_x_42:
[----:B------:R0:W1:Y:S02]  /*2cb0*/  MUFU.RCP R16, R6 ;  /* 0x0000000600107308 */ /* 0x0000640000001000 */
.L_x_41:
[----:B------:R-:W-:Y:S05]  /*2cc0*/  BSYNC.RECONVERGENT B5 ;  /* 0x0000000000057941 */ /* 0x000fea0003800200 */
.L_x_39:
[----:B0-----:R-:W-:Y:S01]  /*2cd0*/  IMAD.MOV.U32 R6, RZ, RZ, R15 ;  /* 0x000000ffff067224 */ /* 0x001fe200078e000f */
[----:B------:R-:W-:-:S04]  /*2ce0*/  MOV R7, 0x0 ;  /* 0x0000000000077802 */ /* 0x000fc80000000f00 */
[----:B-1----:R-:W-:Y:S05]  /*2cf0*/  RET.REL.NODEC R6 `(_Z8d2q9_bgkPKfS0_S0_S0_S0_S0_S0_S0_S0_PfS1_S1_S1_S1_S1_S1_S1_S1_PKiS1_Piffiii) ;  /* 0xffffffd006c07950 */ /* 0x002fea0003c3ffff */
        .weak           $__internal_1_$__cuda_sm20_sqrt_rn_f32_slowpath
        .type           $__internal_1_$__cuda_sm20_sqrt_rn_f32_slowpath,@function
        .size           $__internal_1_$__cuda_sm20_sqrt_rn_f32_slowpath,($__internal_2_$__cuda_sm3x_div_rn_noftz_f32_slowpath - $__internal_1_$__cuda_sm20_sqrt_rn_f32_slowpath)
$__internal_1_$__cuda_sm20_sqrt_rn_f32_slowpath:
[----:B------:R-:W-:-:S13]  /*2d00*/  LOP3.LUT P0, RZ, R11, 0x7fffffff, RZ, 0xc0, !PT ;  /* 0x7fffffff0bff7812 */ /* 0x000fda000780c0ff */
[----:B------:R-:W-:Y:S01]  /*2d10*/  @!P0 MOV R10, R11 ;  /* 0x0000000b000a8202 */ /* 0x000fe20000000f00 */
[----:B------:R-:W-:Y:S06]  /*2d20*/  @!P0 BRA `(.L_x_43) ;  /* 0x0000000000448947 */ /* 0x000fec0003800000 */
[----:B------:R-:W-:Y:S01]  /*2d30*/  FSETP.GEU.FTZ.AND P0, PT, R11, RZ, PT ;  /* 0x000000ff0b00720b */ /* 0x000fe20003f1e000 */
[----:B------:R-:W-:-:S12]  /*2d40*/  IMAD.MOV.U32 R6, RZ, RZ, R11 ;  /* 0x000000ffff067224 */ /* 0x000fd800078e000b */
[----:B------:R-:W-:Y:S01]  /*2d50*/  @!P0 MOV R10, 0x7fffffff ;  /* 0x7fffffff000a8802 */ /* 0x000fe20000000f00 */
[----:B------:R-:W-:Y:S06]  /*2d60*/  @!P0 BRA `(.L_x_43) ;  /* 0x0000000000348947 */ /* 0x000fec0003800000 */
[----:B------:R-:W-:-:S13]  /*2d70*/  FSETP.GTU.FTZ.AND P0, PT, |R6|, +INF , PT ;  /* 0x7f8000000600780b */ /* 0x000fda0003f1c200 */
[----:B------:R-:W-:Y:S01]  /*2d80*/  @P0 FADD.FTZ R10, R6, 1 ;  /* 0x3f800000060a0421 */ /* 0x000fe20000010000 */
[----:B------:R-:W-:Y:S06]  /*2d90*/  @P0 BRA `(.L_x_43) ;  /* 0x0000000000280947 */ /* 0x000fec0003800000 */
[----:B------:R-:W-:-:S13]  /*2da0*/  FSETP.NEU.FTZ.AND P0, PT, |R6|, +INF , PT ;  /* 0x7f8000000600780b */ /* 0x000fda0003f1d200 */
[----:B------:R-:W-:-:S04]  /*2db0*/  @P0 FFMA R11, R6, 1.84467440737095516160e+19, RZ ;  /* 0x5f800000060b0823 */ /* 0x000fc800000000ff */
[----:B------:R-:W0:Y:S02]  /*2dc0*/  @P0 MUFU.RSQ R10, R11 ;  /* 0x0000000b000a0308 */ /* 0x000e240000001400 */
[----:B0-----:R-:W-:Y:S01]  /*2dd0*/  @P0 FMUL.FTZ R12, R11, R10 ;  /* 0x0000000a0b0c0220 */ /* 0x001fe20000410000 */
[----:B------:R-:W-:Y:S01]  /*2de0*/  @P0 FMUL.FTZ R14, R10, 0.5 ;  /* 0x3f0000000a0e0820 */ /* 0x000fe20000410000 */
[----:B------:R-:W-:Y:S02]  /*2df0*/  @!P0 MOV R10, R6 ;  /* 0x00000006000a8202 */ /* 0x000fe40000000f00 */
[----:B------:R-:W-:-:S04]  /*2e00*/  @P0 FADD.FTZ R13, -R12, -RZ ;  /* 0x800000ff0c0d0221 */ /* 0x000fc80000010100 */
[----:B------:R-:W-:-:S04]  /*2e10*/  @P0 FFMA R13, R12, R13, R11 ;  /* 0x0000000d0c0d0223 */ /* 0x000fc8000000000b */
[----:B------:R-:W-:-:S04]  /*2e20*/  @P0 FFMA R13, R13, R14, R12 ;  /* 0x0000000e0d0d0223 */ /* 0x000fc8000000000c */
[----:B------:R-:W-:-:S07]  /*2e30*/  @P0 FMUL.FTZ R10, R13, 2.3283064365386962891e-10 ;  /* 0x2f8000000d0a0820 */ /* 0x000fce0000410000 */
.L_x_43:
[----:B------:R-:W-:Y:S02]  /*2e40*/  HFMA2 R11, -RZ, RZ, 0, 0 ;  /* 0x00000000ff0b7431 */ /* 0x000fe400000001ff */
[----:B------:R-:W-:Y:S01]  /*2e50*/  IMAD.MOV.U32 R6, RZ, RZ, R10 ;  /* 0x000000ffff067224 */ /* 0x000fe200078e000a */
[----:B------:R-:W-:-:S04]  /*2e60*/  MOV R10, R15 ;  /* 0x0000000f000a7202 */ /* 0x000fc80000000f00 */
[----:B------:R-:W-:Y:S05]  /*2e70*/  RET.REL.NODEC R10 `(_Z8d2q9_bgkPKfS0_S0_S0_S0_S0_S0_S0_S0_PfS1_S1_S1_S1_S1_S1_S1_S1_PKiS1_Piffiii) ;  /* 0xffffffd00a607950 */ /* 0x000fea0003c3ffff */
        .weak           $__internal_2_$__cuda_sm3x_div_rn_noftz_f32_slowpath
        .type           $__internal_2_$__cuda_sm3x_div_rn_noftz_f32_slowpath,@function
        .size           $__internal_2_$__cuda_sm3x_div_rn_noftz_f32_slowpath,(.L_x_59 - $__internal_2_$__cuda_sm3x_div_rn_noftz_f32_slowpath)
$__internal_2_$__cuda_sm3x_div_rn_noftz_f32_slowpath:
[----:B------:R-:W-:Y:S01]  /*2e80*/  SHF.R.U32.HI R6, RZ, 0x17, R4 ;  /* 0x00000017ff067819 */ /* 0x000fe20000011604 */
[----:B------:R-:W-:Y:S04]  /*2e90*/  BSSY.RECONVERGENT B4, `(.L_x_44) ;  /* 0x000005c000047945 */ /* 0x000fe80003800200 */
[----:B------:R-:W-:Y:S01]  /*2ea0*/  BSSY.RELIABLE B6, `(.L_x_45) ;  /* 0x000001a000067945 */ /* 0x000fe20003800100 */
[----:B------:R-:W-:Y:S02]  /*2eb0*/  MOV R20, R4 ;  /* 0x0000000400147202 */ /* 0x000fe40000000f00 */
[----:B------:R-:W-:-:S05]  /*2ec0*/  LOP3.LUT R21, R6, 0xff, RZ, 0xc0, !PT ;  /* 0x000000ff06157812 */ /* 0x000fca00078ec0ff */
[----:B------:R-:W-:-:S05]  /*2ed0*/  VIADD R22, R21, 0xffffffff ;  /* 0xffffffff15167836 */ /* 0x000fca0000000000 */
[----:B------:R-:W-:-:S13]  /*2ee0*/  ISETP.GT.U32.OR P0, PT, R22, 0xfd, !PT ;  /* 0x000000fd1600780c */ /* 0x000fda0007f04470 */
[----:B------:R-:W-:Y:S01]  /*2ef0*/  @!P0 MOV R6, RZ ;  /* 0x000000ff00068202 */ /* 0x000fe20000000f00 */
[----:B------:R-:W-:Y:S06]  /*2f00*/  @!P0 BRA `(.L_x_46) ;  /* 0x00000000004c8947 */ /* 0x000fec0003800000 */
[----:B------:R-:W-:-:S13]  /*2f10*/  FSETP.GTU.FTZ.AND P0, PT, |R4|, +INF , PT ;  /* 0x7f8000000400780b */ /* 0x000fda0003f1c200 */
[----:B------:R-:W-:Y:S05]  /*2f20*/  @P0 BREAK.RELIABLE B6 ;  /* 0x0000000000060942 */ /* 0x000fea0003800100 */
[----:B------:R-:W-:Y:S05]  /*2f30*/  @P0 BRA `(.L_x_47) ;  /* 0x0000000400400947 */ /* 0x000fea0003800000 */
[----:B------:R-:W-:-:S05]  /*2f40*/  IMAD.MOV.U32 R7, RZ, RZ, -0x40d55555 ;  /* 0xbf2aaaabff077424 */ /* 0x000fca00078e00ff */
[----:B------:R-:W-:-:S13]  /*2f50*/  LOP3.LUT P0, RZ, R7, 0x7fffffff, R20, 0xc8, !PT ;  /* 0x7fffffff07ff7812 */ /* 0x000fda000780c814 */
[----:B------:R-:W-:Y:S05]  /*2f60*/  @!P0 BREAK.RELIABLE B6 ;  /* 0x0000000000068942 */ /* 0x000fea0003800100 */
[----:B------:R-:W-:Y:S05]  /*2f70*/  @!P0 BRA `(.L_x_48) ;  /* 0x0000000400288947 */ /* 0x000fea0003800000 */
[----:B------:R-:W-:-:S13]  /*2f80*/  LOP3.LUT P0, RZ, R20, 0x7fffffff, RZ, 0xc0, !PT ;  /* 0x7fffffff14ff7812 */ /* 0x000fda000780c0ff */
[----:B------:R-:W-:Y:S05]  /*2f90*/  @!P0 BREAK.RELIABLE B6 ;  /* 0x0000000000068942 */ /* 0x000fea0003800100 */
[----:B------:R-:W-:Y:S05]  /*2fa0*/  @!P0 BRA `(.L_x_49) ;  /* 0x0000000400148947 */ /* 0x000fea0003800000 */
[----:B------:R-:W-:Y:S02]  /*2fb0*/  FSETP.NEU.FTZ.AND P1, PT, |R4|, +INF , PT ;  /* 0x7f8000000400780b */ /* 0x000fe40003f3d200 */
[----:B------:R-:W-:-:S04]  /*2fc0*/  LOP3.LUT P0, RZ, R7, 0x7fffffff, RZ, 0xc0, !PT ;  /* 0x7fffffff07ff7812 */ /* 0x000fc8000780c0ff */
[----:B------:R-:W-:-:S13]  /*2fd0*/  PLOP3.LUT P0, PT, P1, P0, PT, 0x2f, 0xf2 ;  /* 0x0000000000f2781c */ /* 0x000fda0000f00577 */
[----:B------:R-:W-:Y:S05]  /*2fe0*/  @P0 BREAK.RELIABLE B6 ;  /* 0x0000000000060942 */ /* 0x000fea0003800100 */
[----:B------:R-:W-:Y:S05]  /*2ff0*/  @P0 BRA `(.L_x_50) ;  /* 0x0000000000f40947 */ /* 0x000fea0003800000 */
[----:B------:R-:W-:-:S13]  /*3000*/  ISETP.GE.AND P0, PT, R22, RZ, PT ;  /* 0x000000ff1600720c */ /* 0x000fda0003f06270 */
[----:B------:R-:W-:Y:S01]  /*3010*/  @P0 MOV R6, RZ ;  /* 0x000000ff00060202 */ /* 0x000fe20000000f00 */
[----:B------:R-:W-:Y:S01]  /*3020*/  @!P0 FFMA R20, R4, 1.84467440737095516160e+19, RZ ;  /* 0x5f80000004148823 */ /* 0x000fe200000000ff */
[----:B------:R-:W-:-:S07]  /*3030*/  @!P0 MOV R6, 0xffffffc0 ;  /* 0xffffffc000068802 */ /* 0x000fce0000000f00 */
.L_x_46:
[----:B------:R-:W-:Y:S05]  /*3040*/  BSYNC.RELIABLE B6 ;  /* 0x0000000000067941 */ /* 0x000fea0003800100 */
.L_x_45:
[----:B------:R-:W-:Y:S01]  /*3050*/  UMOV UR4, 0xbf2aaaab ;  /* 0xbf2aaaab00047882 */ /* 0x000fe20000000000 */
[----:B------:R-:W-:Y:S01]  /*3060*/  VIADD R21, R21, 0xffffff81 ;  /* 0xffffff8115157836 */ /* 0x000fe20000000000 */
[----:B------:R-:W-:Y:S01]  /*3070*/  UIADD3 UR4, UPT, UPT, UR4, 0x800000, URZ ;  /* 0x0080000004047890 */ /* 0x000fe2000fffe0ff */
[----:B------:R-:W-:Y:S05]  /*3080*/  BSSY.RECONVERGENT B6, `(.L_x_51) ;  /* 0x0000033000067945 */ /* 0x000fea0003800200 */
[----:B------:R-:W-:-:S03]  /*3090*/  FADD.FTZ R23, -RZ, -UR4 ;  /* 0x80000004ff177e21 */ /* 0x000fc60008010100 */
[----:B------:R-:W0:Y:S02]  /*30a0*/  MUFU.RCP R4, UR4 ;  /* 0x0000000400047d08 */ /* 0x000e240008001000 */
[----:B0-----:R-:W-:-:S04]  /*30b0*/  FFMA R7, R4, R23, 1 ;  /* 0x3f80000004077423 */ /* 0x001fc80000000017 */
[----:B------:R-:W-:Y:S01]  /*30c0*/  FFMA R7, R4, R7, R4 ;  /* 0x0000000704077223 */ /* 0x000fe20000000004 */
[----:B------:R-:W-:Y:S01]  /*30d0*/  IMAD R4, R21, -0x800000, R20 ;  /* 0xff80000015047824 */ /* 0x000fe200078e0214 */
[----:B------:R-:W-:-:S03]  /*30e0*/  IADD3 R21, PT, PT, R6, 0x1, R21 ;  /* 0x0000000106157810 */ /* 0x000fc60007ffe015 */
[----:B------:R-:W-:-:S04]  /*30f0*/  FFMA R20, R4, R7, RZ ;  /* 0x0000000704147223 */ /* 0x000fc800000000ff */
[----:B------:R-:W-:-:S04]  /*3100*/  FFMA R22, R23, R20, R4 ;  /* 0x0000001417167223 */ /* 0x000fc80000000004 */
[----:B------:R-:W-:-:S04]  /*3110*/  FFMA R20, R7, R22, R20 ;  /* 0x0000001607147223 */ /* 0x000fc80000000014 */
[----:B------:R-:W-:-:S04]  /*3120*/  FFMA R23, R23, R20, R4 ;  /* 0x0000001417177223 */ /* 0x000fc80000000004 */
[----:B------:R-:W-:-:S05]  /*3130*/  FFMA R4, R7, R23, R20 ;  /* 0x0000001707047223 */ /* 0x000fca0000000014 */
[----:B------:R-:W-:-:S04]  /*3140*/  SHF.R.U32.HI R6, RZ, 0x17, R4 ;  /* 0x00000017ff067819 */ /* 0x000fc80000011604 */
[----:B------:R-:W-:-:S04]  /*3150*/  LOP3.LUT R6, R6, 0xff, RZ, 0xc0, !PT ;  /* 0x000000ff06067812 */ /* 0x000fc800078ec0ff */
[----:B------:R-:W-:-:S04]  /*3160*/  IADD3 R6, PT, PT, R6, R21, RZ ;  /* 0x0000001506067210 */ /* 0x000fc80007ffe0ff */
[----:B------:R-:W-:-:S04]  /*3170*/  IADD3 R22, PT, PT, R6, -0x1, RZ ;  /* 0xffffffff06167810 */ /* 0x000fc80007ffe0ff */
[----:B------:R-:W-:-:S13]  /*3180*/  ISETP.GE.U32.AND P0, PT, R22, 0xfe, PT ;  /* 0x000000fe1600780c */ /* 0x000fda0003f06070 */
[----:B------:R-:W-:Y:S05]  /*3190*/  @!P0 BRA `(.L_x_52) ;  /* 0x0000000000808947 */ /* 0x000fea0003800000 */
[----:B------:R-:W-:-:S13]  /*31a0*/  ISETP.GT.AND P0, PT, R6, 0xfe, PT ;  /* 0x000000fe0600780c */ /* 0x000fda0003f04270 */
[----:B------:R-:W-:Y:S05]  /*31b0*/  @P0 BRA `(.L_x_53) ;  /* 0x00000000006c0947 */ /* 0x000fea0003800000 */
[----:B------:R-:W-:-:S13]  /*31c0*/  ISETP.GE.AND P0, PT, R6, 0x1, PT ;  /* 0x000000010600780c */ /* 0x000fda0003f06270 */
[----:B------:R-:W-:Y:S05]  /*31d0*/  @P0 BRA `(.L_x_54) ;  /* 0x0000000000740947 */ /* 0x000fea0003800000 */
[----:B------:R-:W-:Y:S02]  /*31e0*/  ISETP.GE.AND P0, PT, R6, -0x18, PT ;  /* 0xffffffe80600780c */ /* 0x000fe40003f06270 */
[----:B------:R-:W-:-:S11]  /*31f0*/  LOP3.LUT R4, R4, 0x80000000, RZ, 0xc0, !PT ;  /* 0x8000000004047812 */ /* 0x000fd600078ec0ff */
[----:B------:R-:W-:Y:S05]  /*3200*/  @!P0 BRA `(.L_x_54) ;  /* 0x0000000000688947 */ /* 0x000fea0003800000 */
[CCC-:B------:R-:W-:Y:S01]  /*3210*/  FFMA.RZ R22, R7.reuse, R23.reuse, R20.reuse ;  /* 0x0000001707167223 */ /* 0x1c0fe2000000c014 */
[CCC-:B------:R-:W-:Y:S01]  /*3220*/  FFMA.RP R21, R7.reuse, R23.reuse, R20.reuse ;  /* 0x0000001707157223 */ /* 0x1c0fe20000008014 */
[----:B------:R-:W-:Y:S01]  /*3230*/  FFMA.RM R20, R7, R23, R20 ;  /* 0x0000001707147223 */ /* 0x000fe20000004014 */
[C---:B------:R-:W-:Y:S01]  /*3240*/  VIADD R7, R6.reuse, 0x20 ;  /* 0x0000002006077836 */ /* 0x040fe20000000000 */
[----:B------:R-:W-:Y:S02]  /*3250*/  ISETP.NE.AND P2, PT, R6, RZ, PT ;  /* 0x000000ff0600720c */ /* 0x000fe40003f45270 */
[----:B------:R-:W-:Y:S02]  /*3260*/  LOP3.LUT R22, R22, 0x7fffff, RZ, 0xc0, !PT ;  /* 0x007fffff16167812 */ /* 0x000fe400078ec0ff */
[----:B------:R-:W-:Y:S02]  /*3270*/  ISETP.NE.AND P1, PT, R6, RZ, PT ;  /* 0x000000ff0600720c */ /* 0x000fe40003f25270 */
[----:B------:R-:W-:-:S02]  /*3280*/  LOP3.LUT R22, R22, 0x800000, RZ, 0xfc, !PT ;  /* 0x0080000016167812 */ /* 0x000fc400078efcff */
[----:B------:R-:W-:Y:S02]  /*3290*/  IADD3 R6, PT, PT, -R6, RZ, RZ ;  /* 0x000000ff06067210 */ /* 0x000fe40007ffe1ff */
[----:B------:R-:W-:Y:S02]  /*32a0*/  SHF.L.U32 R7, R22, R7, RZ ;  /* 0x0000000716077219 */ /* 0x000fe400000006ff */
[----:B------:R-:W-:Y:S02]  /*32b0*/  FSETP.NEU.FTZ.AND P0, PT, R21, R20, PT ;  /* 0x000000141500720b */ /* 0x000fe40003f1d000 */
[----:B------:R-:W-:Y:S02]  /*32c0*/  SEL R21, R6, RZ, P2 ;  /* 0x000000ff06157207 */ /* 0x000fe40001000000 */
[----:B------:R-:W-:Y:S02]  /*32d0*/  ISETP.NE.AND P1, PT, R7, RZ, P1 ;  /* 0x000000ff0700720c */ /* 0x000fe40000f25270 */
[----:B------:R-:W-:-:S02]  /*32e0*/  SHF.R.U32.HI R21, RZ, R21, R22 ;  /* 0x00000015ff157219 */ /* 0x000fc40000011616 */
[----:B------:R-:W-:Y:S02]  /*32f0*/  PLOP3.LUT P0, PT, P0, P1, PT, 0xf8, 0x8f ;  /* 0x00000000008f781c */ /* 0x000fe40000703f70 */
[----:B------:R-:W-:Y:S02]  /*3300*/  SHF.R.U32.HI R7, RZ, 0x1, R21 ;  /* 0x00000001ff077819 */ /* 0x000fe40000011615 */
[----:B------:R-:W-:-:S04]  /*3310*/  SEL R6, RZ, 0x1, !P0 ;  /* 0x00000001ff067807 */ /* 0x000fc80004000000 */
[----:B------:R-:W-:-:S04]  /*3320*/  LOP3.LUT R6, R6, 0x1, R7, 0xf8, !PT ;  /* 0x0000000106067812 */ /* 0x000fc800078ef807 */
[----:B------:R-:W-:-:S04]  /*3330*/  LOP3.LUT R6, R6, R21, RZ, 0xc0, !PT ;  /* 0x0000001506067212 */ /* 0x000fc800078ec0ff */
[----:B------:R-:W-:-:S04]  /*3340*/  IADD3 R7, PT, PT, R7, R6, RZ ;  /* 0x0000000607077210 */ /* 0x000fc80007ffe0ff */
[----:B------:R-:W-:Y:S01]  /*3350*/  LOP3.LUT R4, R7, R4, RZ, 0xfc, !PT ;  /* 0x0000000407047212 */ /* 0x000fe200078efcff */
[----:B------:R-:W-:Y:S06]  /*3360*/  BRA `(.L_x_54) ;  /* 0x0000000000107947 */ /* 0x000fec0003800000 */
.L_x_53:
[----:B------:R-:W-:-:S04]  /*3370*/  LOP3.LUT R4, R4, 0x80000000, RZ, 0xc0, !PT ;  /* 0x8000000004047812 */ /* 0x000fc800078ec0ff */
[----:B------:R-:W-:Y:S01]  /*3380*/  LOP3.LUT R4, R4, 0x7f800000, RZ, 0xfc, !PT ;  /* 0x7f80000004047812 */ /* 0x000fe200078efcff */
[----:B------:R-:W-:Y:S06]  /*3390*/  BRA `(.L_x_54) ;  /* 0x0000000000047947 */ /* 0x000fec0003800000 */
.L_x_52:
[----:B------:R-:W-:-:S07]  /*33a0*/  IMAD R4, R21, 0x800000, R4 ;  /* 0x0080000015047824 */ /* 0x000fce00078e0204 */
.L_x_54:
[----:B------:R-:W-:Y:S05]  /*33b0*/  BSYNC.RECONVERGENT B6 ;  /* 0x0000000000067941 */ /* 0x000fea0003800200 */
.L_x_51:
[----:B------:R-:W-:Y:S05]  /*33c0*/  BRA `(.L_x_55) ;  /* 0x0000000000207947 */ /* 0x000fea0003800000 */
.L_x_50:
[----:B------:R-:W-:-:S04]  /*33d0*/  LOP3.LUT R4, R7, 0x80000000, R20, 0x48, !PT ;  /* 0x8000000007047812 */ /* 0x000fc800078e4814 */
[----:B------:R-:W-:Y:S01]  /*33e0*/  LOP3.LUT R4, R4, 0x7f800000, RZ, 0xfc, !PT ;  /* 0x7f80000004047812 */ /* 0x000fe200078efcff */
[----:B------:R-:W-:Y:S06]  /*33f0*/  BRA `(.L_x_55) ;  /* 0x0000000000147947 */ /* 0x000fec0003800000 */
.L_x_49:
[----:B------:R-:W-:Y:S01]  /*3400*/  LOP3.LUT R4, R7, 0x80000000, R20, 0x48, !PT ;  /* 0x8000000007047812 */ /* 0x000fe200078e4814 */
[----:B------:R-:W-:Y:S06]  /*3410*/  BRA `(.L_x_55) ;  /* 0x00000000000c7947 */ /* 0x000fec0003800000 */
.L_x_48:
[----:B------:R-:W0:Y:S01]  /*3420*/  MUFU.RSQ R4, -QNAN ;  /* 0xffc0000000047908 */ /* 0x000e220000001400 */
[----:B------:R-:W-:Y:S05]  /*3430*/  BRA `(.L_x_55) ;  /* 0x0000000000047947 */ /* 0x000fea0003800000 */
.L_x_47:
[----:B------:R-:W-:-:S07]  /*3440*/  FADD.FTZ R4, R4, -0.6666666865348815918 ;  /* 0xbf2aaaab04047421 */ /* 0x000fce0000010000 */
.L_x_55:
[----:B------:R-:W-:Y:S05]  /*3450*/  BSYNC.RECONVERGENT B4 ;  /* 0x0000000000047941 */ /* 0x000fea0003800200 */
.L_x_44:
[----:B------:R-:W-:Y:S01]  /*3460*/  HFMA2 R7, -RZ, RZ, 0, 0 ;  /* 0x00000000ff077431 */ /* 0x000fe200000001ff */
[----:B------:R-:W-:-:S04]  /*3470*/  MOV R6, R19 ;  /* 0x0000001300067202 */ /* 0x000fc80000000f00 */
[----:B0-----:R-:W-:Y:S05]  /*3480*/  RET.REL.NODEC R6 `(_Z8d2q9_bgkPKfS0_S0_S0_S0_S0_S0_S0_S0_PfS1_S1_S1_S1_S1_S1_S1_S1_PKiS1_Piffiii) ;  /* 0xffffffc806dc7950 */ /* 0x001fea0003c3ffff */
.L_x_56:
[----:B------:R-:W-:-:S00]  /*3490*/  BRA `(.L_x_56) ;  /* 0xfffffffc00fc7947 */ /* 0x000fc0000383ffff */
[----:B------:R-:W-:-:S00]  /*34a0*/  NOP ;  /* 0x0000000000007918 */ /* 0x000fc00000000000 */
        /* <DEDUP_REMOVED lines=13> */
.L_x_59:


//--------------------- .nv.shared._Z8d2q9_bgkPKfS0_S0_S0_S0_S0_S0_S0_S0_PfS1_S1_S1_S1_S1_S1_S1_S1_PKiS1_Piffiii --------------------------
	.section	.nv.shared._Z8d2q9_bgkPKfS0_S0_S0_S0_S0_S0_S0_S0_PfS1_S1_S1_S1_S1_S1_S1_S1_PKiS1_Piffiii,"aw",@nobits
	.sectionflags	@""
	.align	4
.nv.shared._Z8d2q9_bgkPKfS0_S0_S0_S0_S0_S0_S0_S0_PfS1_S1_S1_S1_S1_S1_S1_S1_PKiS1_Piffiii:
	.zero		2048


//--------------------- .nv.shared.reserved.0     --------------------------
	.section	.nv.shared.reserved.0,"aw",@nobits
	.weak		__nv_reservedSMEM_offset_0_alias
	.size		__nv_reservedSMEM_offset_0_alias, 0, 64
	.other		__nv_reservedSMEM_offset_0_alias,@"STO_CUDA_RESERVED_SHARED STV_DEFAULT"
__nv_reservedSMEM_offset_0_alias:
	.zero		0
	.zero		64


//--------------------- .nv.constant0._Z8d2q9_bgkPKfS0_S0_S0_S0_S0_S0_S0_S0_PfS1_S1_S1_S1_S1_S1_S1_S1_PKiS1_Piffiii --------------------------
	.section	.nv.constant0._Z8d2q9_bgkPKfS0_S0_S0_S0_S0_S0_S0_S0_PfS1_S1_S1_S1_S1_S1_S1_S1_PKiS1_Piffiii,"a",@progbits
	.sectionflags	@""
	.align	4
.nv.constant0._Z8d2q9_bgkPKfS0_S0_S0_S0_S0_S0_S0_S0_PfS1_S1_S1_S1_S1_S1_S1_S1_PKiS1_Piffiii:
	.zero		1084


//--------------------- SYMBOLS --------------------------

	.type		.nv.reservedSmem.offset0,@object
	.size		.nv.reservedSmem.offset0,0x4
	.type		.nv.reservedSmem.cap,@object
	.size		.nv.reservedSmem.cap,0x4
